	.target	sm_90a

	.elftype	@"ET_EXEC"


//--------------------- .note.nv.tkinfo           --------------------------
	.section	.note.nv.tkinfo,"",@"SHT_NOTE"
	.sectionflags	@"SHF_NOTE_NV_TKINFO"
	.tkinfo
        /*0018*/ 	.word	0x00000002
        /*0030*/ 	.string	""
        /*0030*/ 	.string	"ptxas"
        /*0030*/ 	.string	"Cuda compilation tools, release 13.0, V13.0.88"
        /*0030*/ 	.string	"Build cuda_13.0.r13.0/compiler.36424714_0"
        /*0030*/ 	.string	"-arch sm_90a -m 64 "



//--------------------- .note.nv.cuinfo           --------------------------
	.section	.note.nv.cuinfo,"",@"SHT_NOTE"
	.sectionflags	@"SHF_NOTE_NV_CUINFO"
        /*0018*/ 	.short	0x0002
        /*001a*/ 	.short	0x005a
        /*001c*/ 	.short	0x0082
	.zero		2


//--------------------- .nv.info                  --------------------------
	.section	.nv.info,"",@"SHT_CUDA_INFO"
	.align	4


	//----- nvinfo : EIATTR_REGCOUNT
	.align		4
        /*0000*/ 	.byte	0x04, 0x2f
        /*0002*/ 	.short	(.L_15 - .L_14)
	.align		4
.L_14:
        /*0004*/ 	.word	index@(_ZN7cutlass13device_kernelINS_4fmha6kernel28FmhaKernelTmaWarpSpecializedINS1_10collective30FmhaMainloopTmaWarpSpecializedINS_10bfloat16_tEffN4cute5tupleIJNS7_1CILi128EEENS9_ILi256EEENS9_ILi16EEEEEENS8_IJiNS9_ILi1EEENS8_IJiiEEEEEESG_SG_NS4_13DefaultFusionEJEEENS4_15FmhaFwdEpilogueIS6_fNS8_IJNS9_ILi64EEESC_SB_EEEEENS2_23IndividualTileSchedulerEJEEEEEvNT_6ParamsE)
        /*0008*/ 	.word	0x000000a8


	//----- nvinfo : EIATTR_FRAME_SIZE
	.align		4
.L_15:
        /*000c*/ 	.byte	0x04, 0x11
        /*000e*/ 	.short	(.L_17 - .L_16)
	.align		4
.L_16:
        /*0010*/ 	.word	index@($__internal_0_$__cuda_sm20_rcp_rn_f32_slowpath)
        /*0014*/ 	.word	0x00000000


	//----- nvinfo : EIATTR_FRAME_SIZE
	.align		4
.L_17:
        /*0018*/ 	.byte	0x04, 0x11
        /*001a*/ 	.short	(.L_19 - .L_18)
	.align		4
.L_18:
        /*001c*/ 	.word	index@(_ZN7cutlass13device_kernelINS_4fmha6kernel28FmhaKernelTmaWarpSpecializedINS1_10collective30FmhaMainloopTmaWarpSpecializedINS_10bfloat16_tEffN4cute5tupleIJNS7_1CILi128EEENS9_ILi256EEENS9_ILi16EEEEEENS8_IJiNS9_ILi1EEENS8_IJiiEEEEEESG_SG_NS4_13DefaultFusionEJEEENS4_15FmhaFwdEpilogueIS6_fNS8_IJNS9_ILi64EEESC_SB_EEEEENS2_23IndividualTileSchedulerEJEEEEEvNT_6ParamsE)
        /*0020*/ 	.word	0x00000000


	//----- nvinfo : EIATTR_MIN_STACK_SIZE
	.align		4
.L_19:
        /*0024*/ 	.byte	0x04, 0x12
        /*0026*/ 	.short	(.L_21 - .L_20)
	.align		4
.L_20:
        /*0028*/ 	.word	index@(_ZN7cutlass13device_kernelINS_4fmha6kernel28FmhaKernelTmaWarpSpecializedINS1_10collective30FmhaMainloopTmaWarpSpecializedINS_10bfloat16_tEffN4cute5tupleIJNS7_1CILi128EEENS9_ILi256EEENS9_ILi16EEEEEENS8_IJiNS9_ILi1EEENS8_IJiiEEEEEESG_SG_NS4_13DefaultFusionEJEEENS4_15FmhaFwdEpilogueIS6_fNS8_IJNS9_ILi64EEESC_SB_EEEEENS2_23IndividualTileSchedulerEJEEEEEvNT_6ParamsE)
        /*002c*/ 	.word	0x00000000
.L_21:


//--------------------- .nv.compat                --------------------------
	.section	.nv.compat,"",@"SHT_CUDA_COMPAT_INFO"
	.align	4
        /*0000*/ 	.byte	0x02, 0x09, 0x01, 0x00, 0x02, 0x02, 0x04, 0x00, 0x02, 0x05, 0x05, 0x00, 0x03, 0x07, 0x01, 0x01
        /*0010*/ 	.byte	0x02, 0x03, 0x01, 0x00, 0x02, 0x06, 0x01, 0x00, 0x04, 0x0b, 0x08, 0x00, 0x00, 0x00, 0x00, 0x00
        /*0020*/ 	.byte	0x00, 0x00, 0x00, 0x00


//--------------------- .nv.info._ZN7cutlass13device_kernelINS_4fmha6kernel28FmhaKernelTmaWarpSpecializedINS1_10collective30FmhaMainloopTmaWarpSpecializedINS_10bfloat16_tEffN4cute5tupleIJNS7_1CILi128EEENS9_ILi256EEENS9_ILi16EEEEEENS8_IJiNS9_ILi1EEENS8_IJiiEEEEEESG_SG_NS4_13DefaultFusionEJEEENS4_15FmhaFwdEpilogueIS6_fNS8_IJNS9_ILi64EEESC_SB_EEEEENS2_23IndividualTileSchedulerEJEEEEEvNT_6ParamsE --------------------------
	.section	.nv.info._ZN7cutlass13device_kernelINS_4fmha6kernel28FmhaKernelTmaWarpSpecializedINS1_10collective30FmhaMainloopTmaWarpSpecializedINS_10bfloat16_tEffN4cute5tupleIJNS7_1CILi128EEENS9_ILi256EEENS9_ILi16EEEEEENS8_IJiNS9_ILi1EEENS8_IJiiEEEEEESG_SG_NS4_13DefaultFusionEJEEENS4_15FmhaFwdEpilogueIS6_fNS8_IJNS9_ILi64EEESC_SB_EEEEENS2_23IndividualTileSchedulerEJEEEEEvNT_6ParamsE,"",@"SHT_CUDA_INFO"
	.sectionflags	@""
	.align	4


	//----- nvinfo : EIATTR_CUDA_API_VERSION
	.align		4
        /*0000*/ 	.byte	0x04, 0x37
        /*0002*/ 	.short	(.L_23 - .L_22)
.L_22:
        /*0004*/ 	.word	0x00000082


	//----- nvinfo : EIATTR_KPARAM_INFO
	.align		4
.L_23:
        /*0008*/ 	.byte	0x04, 0x17
        /*000a*/ 	.short	(.L_25 - .L_24)
.L_24:
        /*000c*/ 	.word	0x00000000
        /*0010*/ 	.short	0x0000
        /*0012*/ 	.short	0x0070
        /*0014*/ 	.byte	0x00, 0xf0, 0x01, 0x20


	//----- nvinfo : EIATTR_SPARSE_MMA_MASK
	.align		4
.L_25:
        /*0018*/ 	.byte	0x03, 0x50
        /*001a*/ 	.short	0x0000


	//----- nvinfo : EIATTR_MAXREG_COUNT
	.align		4
        /*001c*/ 	.byte	0x03, 0x1b
        /*001e*/ 	.short	0x00a8


	//----- nvinfo : EIATTR_NUM_BARRIERS
	.align		4
        /*0020*/ 	.byte	0x02, 0x4c
        /*0022*/ 	.byte	0x02
	.zero		1


	//----- nvinfo : EIATTR_EXTERNS
	.align		4
        /*0024*/ 	.byte	0x04, 0x0f
        /*0026*/ 	.short	(.L_27 - .L_26)


	//   ....[0]....
	.align		4
.L_26:
        /*0028*/ 	.word	index@(__assertfail)


	//----- nvinfo : EIATTR_MERCURY_ISA_VERSION
	.align		4
.L_27:
        /*002c*/ 	.byte	0x03, 0x5f
        /*002e*/ 	.short	0x0101


	//----- nvinfo : EIATTR_INT_WARP_WIDE_INSTR_OFFSETS
	.align		4
        /*0030*/ 	.byte	0x04, 0x31
        /*0032*/ 	.short	(.L_29 - .L_28)


	//   ....[0]....
.L_28:
        /*0034*/ 	.word	0x000006f0


	//   ....[1]....
        /*0038*/ 	.word	0x00000700


	//   ....[2]....
        /*003c*/ 	.word	0x00000710


	//   ....[3]....
        /*0040*/ 	.word	0x00000720


	//   ....[4]....
        /*0044*/ 	.word	0x00000790


	//----- nvinfo : EIATTR_COOP_GROUP_MASK_REGIDS
	.align		4
.L_29:
        /*0048*/ 	.byte	0x04, 0x29
        /*004a*/ 	.short	(.L_31 - .L_30)


	//   ....[0]....
.L_30:
        /*004c*/ 	.word	0xffffffff


	//   ....[1]....
        /*0050*/ 	.word	0xffffffff


	//   ....[2]....
        /*0054*/ 	.word	0xffffffff


	//   ....[3]....
        /*0058*/ 	.word	0xffffffff


	//   ....[4]....
        /*005c*/ 	.word	0xffffffff


	//   ....[5]....
        /*0060*/ 	.word	0xffffffff


	//   ....[6]....
        /*0064*/ 	.word	0xffffffff


	//   ....[7]....
        /*0068*/ 	.word	0xffffffff


	//   ....[8]....
        /*006c*/ 	.word	0xffffffff


	//   ....[9]....
        /*0070*/ 	.word	0xffffffff


	//   ....[10]....
        /*0074*/ 	.word	0xffffffff


	//   ....[11]....
        /*0078*/ 	.word	0xffffffff


	//   ....[12]....
        /*007c*/ 	.word	0xffffffff


	//   ....[13]....
        /*0080*/ 	.word	0xffffffff


	//   ....[14]....
        /*0084*/ 	.word	0xffffffff


	//   ....[15]....
        /*0088*/ 	.word	0xffffffff


	//   ....[16]....
        /*008c*/ 	.word	0xffffffff


	//   ....[17]....
        /*0090*/ 	.word	0xffffffff


	//----- nvinfo : EIATTR_COOP_GROUP_INSTR_OFFSETS
	.align		4
.L_31:
        /*0094*/ 	.byte	0x04, 0x28
        /*0096*/ 	.short	(.L_33 - .L_32)


	//   ....[0]....
.L_32:
        /*0098*/ 	.word	0x00000050


	//   ....[1]....
        /*009c*/ 	.word	0x00000080


	//   ....[2]....
        /*00a0*/ 	.word	0x000001b0


	//   ....[3]....
        /*00a4*/ 	.word	0x00000370


	//   ....[4]....
        /*00a8*/ 	.word	0x00000530


	//   ....[5]....
        /*00ac*/ 	.word	0x00000690


	//   ....[6]....
        /*00b0*/ 	.word	0x000012d0


	//   ....[7]....
        /*00b4*/ 	.word	0x00001300


	//   ....[8]....
        /*00b8*/ 	.word	0x00002700


	//   ....[9]....
        /*00bc*/ 	.word	0x00002810


	//   ....[10]....
        /*00c0*/ 	.word	0x000057c0


	//   ....[11]....
        /*00c4*/ 	.word	0x000057f0


	//   ....[12]....
        /*00c8*/ 	.word	0x00006c80


	//   ....[13]....
        /*00cc*/ 	.word	0x00006db0


	//   ....[14]....
        /*00d0*/ 	.word	0x00009970


	//   ....[15]....
        /*00d4*/ 	.word	0x000099a0


	//   ....[16]....
        /*00d8*/ 	.word	0x00009a00


	//   ....[17]....
        /*00dc*/ 	.word	0x00009a10


	//----- nvinfo : EIATTR_REG_RECONFIG
	.align		4
.L_33:
        /*00e0*/ 	.byte	0x01, 0x54
	.zero		2


	//----- nvinfo : EIATTR_SYSCALL_OFFSETS
	.align		4
        /*00e4*/ 	.byte	0x04, 0x46
        /*00e6*/ 	.short	(.L_35 - .L_34)


	//   ....[0]....
.L_34:
        /*00e8*/ 	.word	0x0000a270


	//   ....[1]....
        /*00ec*/ 	.word	0x0000a3d0


	//----- nvinfo : EIATTR_MBARRIER_INSTR_OFFSETS
	.align		4
.L_35:
        /*00f0*/ 	.byte	0x04, 0x39
        /*00f2*/ 	.short	(.L_37 - .L_36)


	//   ....[0]....
.L_36:
        /*00f4*/ 	.word	0x00000320
        /*00f8*/ 	.word	0x000000ff
        /*00fc*/ 	.word	0x0000b050
        /*0100*/ 	.short	0x0100
        /*0102*/ 	.byte	0x0b
	.zero		1


	//   ....[1]....
        /*0104*/ 	.word	0x00000330
        /*0108*/ 	.word	0x000000ff
        /*010c*/ 	.word	0x0000b060
        /*0110*/ 	.short	0x0100
        /*0112*/ 	.byte	0x0b
	.zero		1


	//   ....[2]....
        /*0114*/ 	.word	0x00000340
        /*0118*/ 	.word	0x000000ff
        /*011c*/ 	.word	0x0000b058
        /*0120*/ 	.short	0x0100
        /*0122*/ 	.byte	0x0b
	.zero		1


	//   ....[3]....
        /*0124*/ 	.word	0x00000350
        /*0128*/ 	.word	0x000000ff
        /*012c*/ 	.word	0x0000b068
        /*0130*/ 	.short	0x0100
        /*0132*/ 	.byte	0x0b
	.zero		1


	//   ....[4]....
        /*0134*/ 	.word	0x00000480
        /*0138*/ 	.word	0x000000ff
        /*013c*/ 	.word	0x0000b000
        /*0140*/ 	.short	0x0100
        /*0142*/ 	.byte	0x0b
	.zero		1


	//   ....[5]....
        /*0144*/ 	.word	0x00000490
        /*0148*/ 	.word	0x000000ff
        /*014c*/ 	.word	0x0000b028
        /*0150*/ 	.short	0x0100
        /*0152*/ 	.byte	0x0b
	.zero		1


	//   ....[6]....
        /*0154*/ 	.word	0x000004a0
        /*0158*/ 	.word	0x000000ff
        /*015c*/ 	.word	0x0000b008
        /*0160*/ 	.short	0x0100
        /*0162*/ 	.byte	0x0b
	.zero		1


	//   ....[7]....
        /*0164*/ 	.word	0x000004b0
        /*0168*/ 	.word	0x000000ff
        /*016c*/ 	.word	0x0000b030
        /*0170*/ 	.short	0x0100
        /*0172*/ 	.byte	0x0b
	.zero		1


	//   ....[8]....
        /*0174*/ 	.word	0x000004c0
        /*0178*/ 	.word	0x000000ff
        /*017c*/ 	.word	0x0000b010
        /*0180*/ 	.short	0x0100
        /*0182*/ 	.byte	0x0b
	.zero		1


	//   ....[9]....
        /*0184*/ 	.word	0x000004d0
        /*0188*/ 	.word	0x000000ff
        /*018c*/ 	.word	0x0000b038
        /*0190*/ 	.short	0x0100
        /*0192*/ 	.byte	0x0b
	.zero		1


	//   ....[10]....
        /*0194*/ 	.word	0x000004e0
        /*0198*/ 	.word	0x000000ff
        /*019c*/ 	.word	0x0000b018
        /*01a0*/ 	.short	0x0100
        /*01a2*/ 	.byte	0x0b
	.zero		1


	//   ....[11]....
        /*01a4*/ 	.word	0x000004f0
        /*01a8*/ 	.word	0x000000ff
        /*01ac*/ 	.word	0x0000b040
        /*01b0*/ 	.short	0x0100
        /*01b2*/ 	.byte	0x0b
	.zero		1


	//   ....[12]....
        /*01b4*/ 	.word	0x00000500
        /*01b8*/ 	.word	0x000000ff
        /*01bc*/ 	.word	0x0000b020
        /*01c0*/ 	.short	0x0100
        /*01c2*/ 	.byte	0x0b
	.zero		1


	//   ....[13]....
        /*01c4*/ 	.word	0x00000510
        /*01c8*/ 	.word	0x000000ff
        /*01cc*/ 	.word	0x0000b048
        /*01d0*/ 	.short	0x0100
        /*01d2*/ 	.byte	0x0b
	.zero		1


	//   ....[14]....
        /*01d4*/ 	.word	0x00000640
        /*01d8*/ 	.word	0x000000ff
        /*01dc*/ 	.word	0x0000b070
        /*01e0*/ 	.short	0x0100
        /*01e2*/ 	.byte	0x0b
	.zero		1


	//   ....[15]....
        /*01e4*/ 	.word	0x00000650
        /*01e8*/ 	.word	0x000000ff
        /*01ec*/ 	.word	0x0000b080
        /*01f0*/ 	.short	0x0100
        /*01f2*/ 	.byte	0x0b
	.zero		1


	//   ....[16]....
        /*01f4*/ 	.word	0x00000660
        /*01f8*/ 	.word	0x000000ff
        /*01fc*/ 	.word	0x0000b078
        /*0200*/ 	.short	0x0100
        /*0202*/ 	.byte	0x0b
	.zero		1


	//   ....[17]....
        /*0204*/ 	.word	0x00000670
        /*0208*/ 	.word	0x000000ff
        /*020c*/ 	.word	0x0000b088
        /*0210*/ 	.short	0x0100
        /*0212*/ 	.byte	0x0b
	.zero		1


	//   ....[18]....
        /*0214*/ 	.word	0x000007b0
        /*0218*/ 	.word	0x000000ff
        /*021c*/ 	.word	0x0000b090
        /*0220*/ 	.short	0x0100
        /*0222*/ 	.byte	0x08
	.zero		1


	//   ....[19]....
        /*0224*/ 	.word	0x000007c0
        /*0228*/ 	.word	0x000000ff
        /*022c*/ 	.word	0x0000b098
        /*0230*/ 	.short	0x0100
        /*0232*/ 	.byte	0x08
	.zero		1


	//   ....[20]....
        /*0234*/ 	.word	0x000007d0
        /*0238*/ 	.word	0x000000ff
        /*023c*/ 	.word	0x0000b0a0
        /*0240*/ 	.short	0x0100
        /*0242*/ 	.byte	0x08
	.zero		1


	//   ....[21]....
        /*0244*/ 	.word	0x000007e0
        /*0248*/ 	.word	0x000000ff
        /*024c*/ 	.word	0x0000b0a8
        /*0250*/ 	.short	0x0100
        /*0252*/ 	.byte	0x08
	.zero		1


	//   ....[22]....
        /*0254*/ 	.word	0x000008e0
        /*0258*/ 	.word	0x000000ff
        /*025c*/ 	.word	0x0000b0c0
        /*0260*/ 	.short	0x0100
        /*0262*/ 	.byte	0x0b
	.zero		1


	//   ....[23]....
        /*0264*/ 	.word	0x000008f0
        /*0268*/ 	.word	0x000000ff
        /*026c*/ 	.word	0x0000b0c8
        /*0270*/ 	.short	0x0100
        /*0272*/ 	.byte	0x0b
	.zero		1


	//   ....[24]....
        /*0274*/ 	.word	0x00000cf0
        /*0278*/ 	.word	0x000000ff
        /*027c*/ 	.word	0x0000b050
        /*0280*/ 	.short	0x010a
        /*0282*/ 	.byte	0x06
	.zero		1


	//   ....[25]....
        /*0284*/ 	.word	0x00000d60
        /*0288*/ 	.word	0x000000ff
        /*028c*/ 	.word	0x0000b000
        /*0290*/ 	.short	0x010a
        /*0292*/ 	.byte	0x25
	.zero		1


	//   ....[26]....
        /*0294*/ 	.word	0x00000dd0
        /*0298*/ 	.word	0x000000ff
        /*029c*/ 	.word	0x00000000
        /*02a0*/ 	.short	0x010a
        /*02a2*/ 	.byte	0x0a
	.zero		1


	//   ....[27]....
        /*02a4*/ 	.word	0x00004860
        /*02a8*/ 	.word	0x00000002
        /*02ac*/ 	.word	0x00000000
        /*02b0*/ 	.short	0x0101
        /*02b2*/ 	.byte	0x0b
	.zero		1


	//   ....[28]....
        /*02b4*/ 	.word	0x00004bc0
        /*02b8*/ 	.word	0x000000ff
        /*02bc*/ 	.word	0x0000b008
        /*02c0*/ 	.short	0x010a
        /*02c2*/ 	.byte	0x25
	.zero		1


	//   ....[29]....
        /*02c4*/ 	.word	0x00005170
        /*02c8*/ 	.word	0x000000ff
        /*02cc*/ 	.word	0x00000000
        /*02d0*/ 	.short	0x0101
        /*02d2*/ 	.byte	0x06
	.zero		1


	//   ....[30]....
        /*02d4*/ 	.word	0x000052d0
        /*02d8*/ 	.word	0x000000ff
        /*02dc*/ 	.word	0x0000b000
        /*02e0*/ 	.short	0x010a
        /*02e2*/ 	.byte	0x06
	.zero		1


	//   ....[31]....
        /*02e4*/ 	.word	0x00008ee0
        /*02e8*/ 	.word	0x000000ff
        /*02ec*/ 	.word	0x0000b000
        /*02f0*/ 	.short	0x010a
        /*02f2*/ 	.byte	0x07
	.zero		1


	//   ....[32]....
        /*02f4*/ 	.word	0x00009220
        /*02f8*/ 	.word	0x000000ff
        /*02fc*/ 	.word	0x0000b000
        /*0300*/ 	.short	0x010a
        /*0302*/ 	.byte	0x07
	.zero		1


	//   ....[33]....
        /*0304*/ 	.word	0x000097c0
        /*0308*/ 	.word	0x000000ff
        /*030c*/ 	.word	0x00000000
        /*0310*/ 	.short	0x0101
        /*0312*/ 	.byte	0x07
	.zero		1


	//   ....[34]....
        /*0314*/ 	.word	0x00009870
        /*0318*/ 	.word	0x000000ff
        /*031c*/ 	.word	0x00000000
        /*0320*/ 	.short	0x0101
        /*0322*/ 	.byte	0x07
	.zero		1


	//   ....[35]....
        /*0324*/ 	.word	0x00009e60
        /*0328*/ 	.word	0x000000ff
        /*032c*/ 	.word	0x0000b098
        /*0330*/ 	.short	0x010a
        /*0332*/ 	.byte	0x04
	.zero		1


	//   ....[36]....
        /*0334*/ 	.word	0x0000a7a0
        /*0338*/ 	.word	0x00000000
        /*033c*/ 	.word	0x0000b090
        /*0340*/ 	.short	0x0101
        /*0342*/ 	.byte	0x25
	.zero		1


	//   ....[37]....
        /*0344*/ 	.word	0x0000a8f0
        /*0348*/ 	.word	0x00000003
        /*034c*/ 	.word	0x0000b060
        /*0350*/ 	.short	0x010a
        /*0352*/ 	.byte	0x3f
	.zero		1


	//   ....[38]....
        /*0354*/ 	.word	0x0000ab50
        /*0358*/ 	.word	0x00000005
        /*035c*/ 	.word	0x0000b028
        /*0360*/ 	.short	0x010a
        /*0362*/ 	.byte	0x3f
	.zero		1


	//   ....[39]....
        /*0364*/ 	.word	0x0000ad90
        /*0368*/ 	.word	0x00000004
        /*036c*/ 	.word	0x0000b060
        /*0370*/ 	.short	0x010a
        /*0372*/ 	.byte	0x3f
	.zero		1


	//   ....[40]....
        /*0374*/ 	.word	0x0000b000
        /*0378*/ 	.word	0x00000003
        /*037c*/ 	.word	0x0000b028
        /*0380*/ 	.short	0x010a
        /*0382*/ 	.byte	0x3f
	.zero		1


	//   ....[41]....
        /*0384*/ 	.word	0x0000b330
        /*0388*/ 	.word	0x00000006
        /*038c*/ 	.word	0x0000b028
        /*0390*/ 	.short	0x010a
        /*0392*/ 	.byte	0x3f
	.zero		1


	//   ....[42]....
        /*0394*/ 	.word	0x0000b5a0
        /*0398*/ 	.word	0x00000006
        /*039c*/ 	.word	0x0000b028
        /*03a0*/ 	.short	0x010a
        /*03a2*/ 	.byte	0x3f
	.zero		1


	//   ....[43]....
        /*03a4*/ 	.word	0x0000b800
        /*03a8*/ 	.word	0x00000003
        /*03ac*/ 	.word	0x0000b050
        /*03b0*/ 	.short	0x010a
        /*03b2*/ 	.byte	0x3f
	.zero		1


	//   ....[44]....
        /*03b4*/ 	.word	0x0000b860
        /*03b8*/ 	.word	0x00000000
        /*03bc*/ 	.word	0x0000b000
        /*03c0*/ 	.short	0x010a
        /*03c2*/ 	.byte	0x3f
	.zero		1


	//   ....[45]....
        /*03c4*/ 	.word	0x0000b8c0
        /*03c8*/ 	.word	0x00000003
        /*03cc*/ 	.word	0x00000000
        /*03d0*/ 	.short	0x010a
        /*03d2*/ 	.byte	0x3f
	.zero		1


	//   ....[46]....
        /*03d4*/ 	.word	0x0000b920
        /*03d8*/ 	.word	0x00000006
        /*03dc*/ 	.word	0x0000b008
        /*03e0*/ 	.short	0x010a
        /*03e2*/ 	.byte	0x3f
	.zero		1


	//   ....[47]....
        /*03e4*/ 	.word	0x0000b980
        /*03e8*/ 	.word	0x0000000b
        /*03ec*/ 	.word	0x0000b000
        /*03f0*/ 	.short	0x010a
        /*03f2*/ 	.byte	0x3f
	.zero		1


	//   ....[48]....
        /*03f4*/ 	.word	0x0000b9e0
        /*03f8*/ 	.word	0x00000008
        /*03fc*/ 	.word	0x0000b000
        /*0400*/ 	.short	0x010a
        /*0402*/ 	.byte	0x3f
	.zero		1


	//   ....[49]....
        /*0404*/ 	.word	0x0000ba40
        /*0408*/ 	.word	0x00000003
        /*040c*/ 	.word	0x0000b098
        /*0410*/ 	.short	0x010a
        /*0412*/ 	.byte	0x3f
	.zero		1


	//   ....[50]....
        /*0414*/ 	.word	0x0000ba90
        /*0418*/ 	.word	0x00000003
        /*041c*/ 	.word	0x0000b060
        /*0420*/ 	.short	0x010a
        /*0422*/ 	.byte	0x3f
	.zero		1


	//   ....[51]....
        /*0424*/ 	.word	0x0000bae0
        /*0428*/ 	.word	0x00000005
        /*042c*/ 	.word	0x0000b028
        /*0430*/ 	.short	0x010a
        /*0432*/ 	.byte	0x3f
	.zero		1


	//   ....[52]....
        /*0434*/ 	.word	0x0000bb30
        /*0438*/ 	.word	0x00000004
        /*043c*/ 	.word	0x0000b060
        /*0440*/ 	.short	0x010a
        /*0442*/ 	.byte	0x3f
	.zero		1


	//   ....[53]....
        /*0444*/ 	.word	0x0000bb80
        /*0448*/ 	.word	0x00000003
        /*044c*/ 	.word	0x0000b028
        /*0450*/ 	.short	0x010a
        /*0452*/ 	.byte	0x3f
	.zero		1


	//   ....[54]....
        /*0454*/ 	.word	0x0000bbd0
        /*0458*/ 	.word	0x00000006
        /*045c*/ 	.word	0x0000b028
        /*0460*/ 	.short	0x010a
        /*0462*/ 	.byte	0x3f
	.zero		1


	//   ....[55]....
        /*0464*/ 	.word	0x0000bc20
        /*0468*/ 	.word	0x00000006
        /*046c*/ 	.word	0x0000b028
        /*0470*/ 	.short	0x010a
        /*0472*/ 	.byte	0x3f
	.zero		1


	//----- nvinfo : EIATTR_NUM_MBARRIERS
	.align		4
.L_37:
        /*0474*/ 	.byte	0x03, 0x38
        /*0476*/ 	.short	0x0018


	//----- nvinfo : EIATTR_EXIT_INSTR_OFFSETS
	.align		4
        /*0478*/ 	.byte	0x04, 0x1c
        /*047a*/ 	.short	(.L_39 - .L_38)


	//   ....[0]....
.L_38:
        /*047c*/ 	.word	0x00000990


	//   ....[1]....
        /*0480*/ 	.word	0x0000a7b0


	//   ....[2]....
        /*0484*/ 	.word	0x0000a7f0


	//   ....[3]....
        /*0488*/ 	.word	0x0000b200


	//   ....[4]....
        /*048c*/ 	.word	0x0000b7e0


	//----- nvinfo : EIATTR_MAX_THREADS
	.align		4
.L_39:
        /*0490*/ 	.byte	0x04, 0x05
        /*0492*/ 	.short	(.L_41 - .L_40)
.L_40:
        /*0494*/ 	.word	0x00000180
        /*0498*/ 	.word	0x00000001
        /*049c*/ 	.word	0x00000001


	//----- nvinfo : EIATTR_CRS_STACK_SIZE
	.align		4
.L_41:
        /*04a0*/ 	.byte	0x04, 0x1e
        /*04a2*/ 	.short	(.L_43 - .L_42)
.L_42:
        /*04a4*/ 	.word	0x00000000


	//----- nvinfo : EIATTR_CBANK_PARAM_SIZE
	.align		4
.L_43:
        /*04a8*/ 	.byte	0x03, 0x19
        /*04aa*/ 	.short	0x0870


	//----- nvinfo : EIATTR_PARAM_CBANK
	.align		4
        /*04ac*/ 	.byte	0x04, 0x0a
        /*04ae*/ 	.short	(.L_45 - .L_44)
	.align		4
.L_44:
        /*04b0*/ 	.word	index@(.nv.constant0._ZN7cutlass13device_kernelINS_4fmha6kernel28FmhaKernelTmaWarpSpecializedINS1_10collective30FmhaMainloopTmaWarpSpecializedINS_10bfloat16_tEffN4cute5tupleIJNS7_1CILi128EEENS9_ILi256EEENS9_ILi16EEEEEENS8_IJiNS9_ILi1EEENS8_IJiiEEEEEESG_SG_NS4_13DefaultFusionEJEEENS4_15FmhaFwdEpilogueIS6_fNS8_IJNS9_ILi64EEESC_SB_EEEEENS2_23IndividualTileSchedulerEJEEEEEvNT_6ParamsE)
        /*04b4*/ 	.short	0x0210
        /*04b6*/ 	.short	0x0870


	//----- nvinfo : EIATTR_SW_WAR
	.align		4
.L_45:
        /*04b8*/ 	.byte	0x04, 0x36
        /*04ba*/ 	.short	(.L_47 - .L_46)
.L_46:
        /*04bc*/ 	.word	0x00000008
.L_47:


//--------------------- .nv.callgraph             --------------------------
	.section	.nv.callgraph,"",@"SHT_CUDA_CALLGRAPH"
	.align	4
	.sectionentsize	8
	.align		4
        /*0000*/ 	.word	0x00000000
	.align		4
        /*0004*/ 	.word	0xffffffff
	.align		4
        /*0008*/ 	.word	index@(_ZN7cutlass13device_kernelINS_4fmha6kernel28FmhaKernelTmaWarpSpecializedINS1_10collective30FmhaMainloopTmaWarpSpecializedINS_10bfloat16_tEffN4cute5tupleIJNS7_1CILi128EEENS9_ILi256EEENS9_ILi16EEEEEENS8_IJiNS9_ILi1EEENS8_IJiiEEEEEESG_SG_NS4_13DefaultFusionEJEEENS4_15FmhaFwdEpilogueIS6_fNS8_IJNS9_ILi64EEESC_SB_EEEEENS2_23IndividualTileSchedulerEJEEEEEvNT_6ParamsE)
	.align		4
        /*000c*/ 	.word	index@(__assertfail)
	.align		4
        /*0010*/ 	.word	0x00000000
	.align		4
        /*0014*/ 	.word	0xfffffffe
	.align		4
        /*0018*/ 	.word	0x00000000
	.align		4
        /*001c*/ 	.word	0xfffffffd
	.align		4
        /*0020*/ 	.word	0x00000000
	.align		4
        /*0024*/ 	.word	0xfffffffc


//--------------------- .nv.constant4             --------------------------
	.section	.nv.constant4,"a",@progbits
	.align	8
	.align		8
.nv.constant4:
        /*0000*/ 	.dword	__assertfail
	.align		8
        /*0008*/ 	.dword	__unnamed_1
	.align		8
        /*0010*/ 	.dword	_ZN39_INTERNAL_532a07ee_4_k_cu_1f49697e_27554cuda3std3__45__cpo5beginE
	.align		8
        /*0018*/ 	.dword	_ZN39_INTERNAL_532a07ee_4_k_cu_1f49697e_27554cuda3std3__45__cpo3endE
	.align		8
        /*0020*/ 	.dword	_ZN39_INTERNAL_532a07ee_4_k_cu_1f49697e_27554cuda3std3__45__cpo6cbeginE
	.align		8
        /*0028*/ 	.dword	_ZN39_INTERNAL_532a07ee_4_k_cu_1f49697e_27554cuda3std3__45__cpo4cendE
	.align		8
        /*0030*/ 	.dword	_ZN39_INTERNAL_532a07ee_4_k_cu_1f49697e_27554cuda3std3__441_GLOBAL__N__532a07ee_4_k_cu_1f49697e_27556ignoreE
	.align		8
        /*0038*/ 	.dword	_ZN39_INTERNAL_532a07ee_4_k_cu_1f49697e_27554cuda3std3__419piecewise_constructE
	.align		8
        /*0040*/ 	.dword	_ZN39_INTERNAL_532a07ee_4_k_cu_1f49697e_27554cuda3std3__48in_placeE
	.align		8
        /*0048*/ 	.dword	_ZN39_INTERNAL_532a07ee_4_k_cu_1f49697e_27554cuda3std6ranges3__45__cpo4swapE
	.align		8
        /*0050*/ 	.dword	_ZN39_INTERNAL_532a07ee_4_k_cu_1f49697e_27554cuda3std6ranges3__45__cpo9iter_moveE
	.align		8
        /*0058*/ 	.dword	_ZN39_INTERNAL_532a07ee_4_k_cu_1f49697e_27554cute7productE
	.align		8
        /*0060*/ 	.dword	_ZN39_INTERNAL_532a07ee_4_k_cu_1f49697e_27554cute1_E
	.align		8
        /*0068*/ 	.dword	$str$24
	.align		8
        /*0070*/ 	.dword	$str$25


//--------------------- .text._ZN7cutlass13device_kernelINS_4fmha6kernel28FmhaKernelTmaWarpSpecializedINS1_10collective30FmhaMainloopTmaWarpSpecializedINS_10bfloat16_tEffN4cute5tupleIJNS7_1CILi128EEENS9_ILi256EEENS9_ILi16EEEEEENS8_IJiNS9_ILi1EEENS8_IJiiEEEEEESG_SG_NS4_13DefaultFusionEJEEENS4_15FmhaFwdEpilogueIS6_fNS8_IJNS9_ILi64EEESC_SB_EEEEENS2_23IndividualTileSchedulerEJEEEEEvNT_6ParamsE --------------------------
	.section	.text._ZN7cutlass13device_kernelINS_4fmha6kernel28FmhaKernelTmaWarpSpecializedINS1_10collective30FmhaMainloopTmaWarpSpecializedINS_10bfloat16_tEffN4cute5tupleIJNS7_1CILi128EEENS9_ILi256EEENS9_ILi16EEEEEENS8_IJiNS9_ILi1EEENS8_IJiiEEEEEESG_SG_NS4_13DefaultFusionEJEEENS4_15FmhaFwdEpilogueIS6_fNS8_IJNS9_ILi64EEESC_SB_EEEEENS2_23IndividualTileSchedulerEJEEEEEvNT_6ParamsE,"ax",@progbits
	.align	128
.text._ZN7cutlass13device_kernelINS_4fmha6kernel28FmhaKernelTmaWarpSpecializedINS1_10collective30FmhaMainloopTmaWarpSpecializedINS_10bfloat16_tEffN4cute5tupleIJNS7_1CILi128EEENS9_ILi256EEENS9_ILi16EEEEEENS8_IJiNS9_ILi1EEENS8_IJiiEEEEEESG_SG_NS4_13DefaultFusionEJEEENS4_15FmhaFwdEpilogueIS6_fNS8_IJNS9_ILi64EEESC_SB_EEEEENS2_23IndividualTileSchedulerEJEEEEEvNT_6ParamsE:
        .type           _ZN7cutlass13device_kernelINS_4fmha6kernel28FmhaKernelTmaWarpSpecializedINS1_10collective30FmhaMainloopTmaWarpSpecializedINS_10bfloat16_tEffN4cute5tupleIJNS7_1CILi128EEENS9_ILi256EEENS9_ILi16EEEEEENS8_IJiNS9_ILi1EEENS8_IJiiEEEEEESG_SG_NS4_13DefaultFusionEJEEENS4_15FmhaFwdEpilogueIS6_fNS8_IJNS9_ILi64EEESC_SB_EEEEENS2_23IndividualTileSchedulerEJEEEEEvNT_6ParamsE,@function
        .size           _ZN7cutlass13device_kernelINS_4fmha6kernel28FmhaKernelTmaWarpSpecializedINS1_10collective30FmhaMainloopTmaWarpSpecializedINS_10bfloat16_tEffN4cute5tupleIJNS7_1CILi128EEENS9_ILi256EEENS9_ILi16EEEEEENS8_IJiNS9_ILi1EEENS8_IJiiEEEEEESG_SG_NS4_13DefaultFusionEJEEENS4_15FmhaFwdEpilogueIS6_fNS8_IJNS9_ILi64EEESC_SB_EEEEENS2_23IndividualTileSchedulerEJEEEEEvNT_6ParamsE,(.L_x_104 - _ZN7cutlass13device_kernelINS_4fmha6kernel28FmhaKernelTmaWarpSpecializedINS1_10collective30FmhaMainloopTmaWarpSpecializedINS_10bfloat16_tEffN4cute5tupleIJNS7_1CILi128EEENS9_ILi256EEENS9_ILi16EEEEEENS8_IJiNS9_ILi1EEENS8_IJiiEEEEEESG_SG_NS4_13DefaultFusionEJEEENS4_15FmhaFwdEpilogueIS6_fNS8_IJNS9_ILi64EEESC_SB_EEEEENS2_23IndividualTileSchedulerEJEEEEEvNT_6ParamsE)
        .other          _ZN7cutlass13device_kernelINS_4fmha6kernel28FmhaKernelTmaWarpSpecializedINS1_10collective30FmhaMainloopTmaWarpSpecializedINS_10bfloat16_tEffN4cute5tupleIJNS7_1CILi128EEENS9_ILi256EEENS9_ILi16EEEEEENS8_IJiNS9_ILi1EEENS8_IJiiEEEEEESG_SG_NS4_13DefaultFusionEJEEENS4_15FmhaFwdEpilogueIS6_fNS8_IJNS9_ILi64EEESC_SB_EEEEENS2_23IndividualTileSchedulerEJEEEEEvNT_6ParamsE,@"STO_CUDA_ENTRY STV_DEFAULT"
_ZN7cutlass13device_kernelINS_4fmha6kernel28FmhaKernelTmaWarpSpecializedINS1_10collective30FmhaMainloopTmaWarpSpecializedINS_10bfloat16_tEffN4cute5tupleIJNS7_1CILi128EEENS9_ILi256EEENS9_ILi16EEEEEENS8_IJiNS9_ILi1EEENS8_IJiiEEEEEESG_SG_NS4_13DefaultFusionEJEEENS4_15FmhaFwdEpilogueIS6_fNS8_IJNS9_ILi64EEESC_SB_EEEEENS2_23IndividualTileSchedulerEJEEEEEvNT_6ParamsE:
[----:B------:R-:W1:Y:S01]  /*0000*/  LDC R1, c[0x0][0x28] ;  /* 0x00000a00ff017b82 */ /* 0x000e620000000800 */
[----:B------:R-:W2:Y:S01]  /*0010*/  S2R R6, SR_TID.X ;  /* 0x0000000000067919 */ /* 0x000ea20000002100 */
[----:B------:R-:W-:Y:S01]  /*0020*/  ELECT P1, URZ, PT ;  /* 0x00000000003f782f */ /* 0x000fe20003820000 */
[----:B------:R-:W-:Y:S01]  /*0030*/  BSSY B0, `(.L_x_0) ;  /* 0x0000017000007945 */ /* 0x000fe20003800000 */
[----:B--2---:R-:W-:-:S05]  /*0040*/  SHF.R.U32.HI R0, RZ, 0x5, R6 ;  /* 0x00000005ff007819 */ /* 0x004fca0000011606 */
[----:B------:R-:W2:Y:S02]  /*0050*/  SHFL.IDX PT, R2, R0, RZ, 0x1f ;  /* 0x00001fff00027589 */ /* 0x000ea400000e0000 */
[----:B--2---:R-:W-:Y:S02]  /*0060*/  R2UR UR4, R2 ;  /* 0x00000000020472ca */ /* 0x004fe400000e0000 */
[----:B------:R-:W-:-:S06]  /*0070*/  SHF.R.U32.HI R2, RZ, 0x7, R6 ;  /* 0x00000007ff027819 */ /* 0x000fcc0000011606 */
[----:B------:R-:W2:Y:S05]  /*0080*/  SHFL.IDX PT, R2, R2, RZ, 0x1f ;  /* 0x00001fff02027589 */ /* 0x000eaa00000e0000 */
[----:B------:R-:W-:Y:S02]  /*0090*/  USHF.R.S32.HI UR5, URZ, 0x1f, UR4 ;  /* 0x0000001f3f057899 */ /* 0x000fe40008011404 */
[----:B------:R-:W-:Y:S02]  /*00a0*/  ISETP.NE.OR P0, PT, RZ, UR4, !P1 ;  /* 0x00000004ff007c0c */ /* 0x000fe4000cf05670 */
[----:B------:R-:W-:-:S04]  /*00b0*/  ULEA.HI UR5, UR5, UR4, URZ, 0x2 ;  /* 0x0000000405057291 */ /* 0x000fc8000f8f103f */
[----:B------:R-:W-:-:S04]  /*00c0*/  ULOP3.LUT UR5, UR5, 0xfffffffc, URZ, 0xc0, !UPT ;  /* 0xfffffffc05057892 */ /* 0x000fc8000f8ec03f */
[----:B------:R-:W-:-:S03]  /*00d0*/  UIADD3 UR7, UR4, -UR5, URZ ;  /* 0x8000000504077290 */ /* 0x000fc6000fffe03f */
[----:B-1----:R-:W-:Y:S09]  /*00e0*/  @P0 BRA `(.L_x_1) ;  /* 0x00000000002c0947 */ /* 0x002ff20003800000 */
[----:B------:R-:W-:Y:S02]  /*00f0*/  ULDC.64 UR4, c[0x0][0x198] ;  /* 0x0000660000047ab9 */ /* 0x000fe40000000a00 */
[----:B------:R-:W-:Y:S02]  /*0100*/  UIADD3 UR8, UP0, UR4, 0xf0, URZ ;  /* 0x000000f004087890 */ /* 0x000fe4000ff1e03f */
[----:B------:R-:W-:Y:S02]  /*0110*/  UIADD3 UR10, UP1, UR4, 0x1f0, URZ ;  /* 0x000001f0040a7890 */ /* 0x000fe4000ff3e03f */
[----:B------:R-:W-:Y:S02]  /*0120*/  UIADD3 UR4, UP2, UR4, 0x2f0, URZ ;  /* 0x000002f004047890 */ /* 0x000fe4000ff5e03f */
[----:B------:R-:W-:Y:S02]  /*0130*/  UIADD3.X UR9, URZ, UR5, URZ, UP0, !UPT ;  /* 0x000000053f097290 */ /* 0x000fe400087fe43f */
[----:B------:R-:W-:-:S02]  /*0140*/  UIADD3.X UR11, URZ, UR5, URZ, UP1, !UPT ;  /* 0x000000053f0b7290 */ /* 0x000fc40008ffe43f */
[----:B------:R-:W-:-:S05]  /*0150*/  UIADD3.X UR5, URZ, UR5, URZ, UP2, !UPT ;  /* 0x000000053f057290 */ /* 0x000fca00097fe43f */
[----:B------:R1:W-:Y:S02]  /*0160*/  UTMACCTL.PF [UR8] ;  /* 0x00000000080079b9 */ /* 0x0003e40008040000 */
[----:B------:R1:W-:Y:S02]  /*0170*/  UTMACCTL.PF [UR10] ;  /* 0x000000000a0079b9 */ /* 0x0003e40008040000 */
[----:B------:R1:W-:Y:S02]  /*0180*/  UTMACCTL.PF [UR4] ;  /* 0x00000000040079b9 */ /* 0x0003e40008040000 */
[----:B-1----:R-:W-:Y:S01]  /*0190*/  NOP ;  /* 0x0000000000007918 */ /* 0x002fe20000000000 */
.L_x_1:
[----:B------:R-:W-:Y:S05]  /*01a0*/  BSYNC B0 ;  /* 0x0000000000007941 */ /* 0x000fea0003800000 */
.L_x_0:
[----:B------:R-:W1:Y:S01]  /*01b0*/  SHFL.IDX PT, R3, R0, RZ, 0x1f ;  /* 0x00001fff00037589 */ /* 0x000e6200000e0000 */
[----:B--2---:R-:W-:Y:S01]  /*01c0*/  R2UR UR36, R2 ;  /* 0x00000000022472ca */ /* 0x004fe200000e0000 */
[----:B------:R-:W-:-:S12]  /*01d0*/  UISETP.NE.AND UP0, UPT, UR7, 0x1, UPT ;  /* 0x000000010700788c */ /* 0x000fd8000bf05270 */
[----:B------:R-:W-:Y:S02]  /*01e0*/  UIADD3 UR10, UR36, -0x1, URZ ;  /* 0xffffffff240a7890 */ /* 0x000fe4000fffe03f */
[----:B------:R-:W-:Y:S02]  /*01f0*/  UISETP.EQ.AND UP2, UPT, UR36, URZ, !UP0 ;  /* 0x0000003f2400728c */ /* 0x000fe4000c742270 */
[----:B------:R-:W-:Y:S02]  /*0200*/  UISETP.GE.U32.AND UP1, UPT, UR10, 0x4, UPT ;  /* 0x000000040a00788c */ /* 0x000fe4000bf26070 */
[----:B------:R-:W-:Y:S01]  /*0210*/  USEL UR6, URZ, 0x1, !UP2 ;  /* 0x000000013f067887 */ /* 0x000fe2000d000000 */
[----:B-1----:R-:W-:-:S03]  /*0220*/  ISETP.NE.AND P0, PT, R3, RZ, PT ;  /* 0x000000ff0300720c */ /* 0x002fc60003f05270 */
[----:B------:R-:W-:-:S10]  /*0230*/  USEL UR6, UR6, 0x2, UP1 ;  /* 0x0000000206067887 */ /* 0x000fd40008800000 */
[----:B------:R-:W-:Y:S05]  /*0240*/  @P0 BRA `(.L_x_2) ;  /* 0x0000000000480947 */ /* 0x000fea0003800000 */
[----:B------:R-:W1:Y:S01]  /*0250*/  S2UR UR11, SR_CgaCtaId ;  /* 0x00000000000b79c3 */ /* 0x000e620000008800 */
[----:B------:R-:W-:Y:S01]  /*0260*/  UMOV UR4, 0x400 ;  /* 0x0000040000047882 */ /* 0x000fe20000000000 */
[----:B------:R-:W-:Y:S01]  /*0270*/  UMOV UR5, 0x1 ;  /* 0x0000000100057882 */ /* 0x000fe20000000000 */
[----:B------:R-:W-:Y:S01]  /*0280*/  UMOV UR8, 0x80 ;  /* 0x0000008000087882 */ /* 0x000fe20000000000 */
[----:B------:R-:W-:Y:S01]  /*0290*/  ELECT P0, URZ, PT ;  /* 0x00000000003f782f */ /* 0x000fe20003800000 */
[----:B------:R-:W-:-:S04]  /*02a0*/  UIADD3 UR8, -UR8, 0x100000, URZ ;  /* 0x0010000008087890 */ /* 0x000fc8000fffe13f */
[----:B------:R-:W-:Y:S02]  /*02b0*/  USHF.L.U32 UR9, UR8, 0xb, URZ ;  /* 0x0000000b08097899 */ /* 0x000fe4000800063f */
[----:B------:R-:W-:Y:S02]  /*02c0*/  USHF.L.U32 UR8, UR8, 0x1, URZ ;  /* 0x0000000108087899 */ /* 0x000fe4000800063f */
[----:B-1----:R-:W-:Y:S02]  /*02d0*/  ULEA UR11, UR11, UR4, 0x18 ;  /* 0x000000040b0b7291 */ /* 0x002fe4000f8ec03f */
[----:B------:R-:W-:-:S04]  /*02e0*/  UIADD3 UR4, -UR5, 0x100000, URZ ;  /* 0x0010000005047890 */ /* 0x000fc8000fffe13f */
[----:B------:R-:W-:Y:S02]  /*02f0*/  USHF.L.U32 UR5, UR4, 0xb, URZ ;  /* 0x0000000b04057899 */ /* 0x000fe4000800063f */
[----:B------:R-:W-:Y:S01]  /*0300*/  USHF.L.U32 UR4, UR4, 0x1, URZ ;  /* 0x0000000104047899 */ /* 0x000fe2000800063f */
[----:B------:R-:W1:Y:S11]  /*0310*/  FENCE.VIEW.ASYNC.S ;  /* 0x00000000000073c6 */ /* 0x000e760000000000 */
[----:B-1----:R1:W2:Y:S01]  /*0320*/  SYNCS.EXCH.64 URZ, [UR11+0xb050], UR4 ;  /* 0x00b050040b3f75b2 */ /* 0x0022a20008000100 */
[----:B------:R1:W3:Y:S01]  /*0330*/  SYNCS.EXCH.64 URZ, [UR11+0xb060], UR8 ;  /* 0x00b060080b3f75b2 */ /* 0x0002e20008000100 */
[----:B------:R1:W4:Y:S01]  /*0340*/  SYNCS.EXCH.64 URZ, [UR11+0xb058], UR4 ;  /* 0x00b058040b3f75b2 */ /* 0x0003220008000100 */
[----:B------:R1:W1:Y:S01]  /*0350*/  SYNCS.EXCH.64 URZ, [UR11+0xb068], UR8 ;  /* 0x00b068080b3f75b2 */ /* 0x0002620008000100 */
[----:B------:R-:W-:Y:S01]  /*0360*/  NOP ;  /* 0x0000000000007918 */ /* 0x000fe20000000000 */
.L_x_2:
[----:B------:R-:W5:Y:S01]  /*0370*/  SHFL.IDX PT, R2, R0, RZ, 0x1f ;  /* 0x00001fff00027589 */ /* 0x000f6200000e0000 */
[----:B------:R-:W-:Y:S01]  /*0380*/  NOP ;  /* 0x0000000000007918 */ /* 0x000fe20000000000 */
[----:B-----5:R-:W-:-:S13]  /*0390*/  ISETP.NE.AND P0, PT, R2, RZ, PT ;  /* 0x000000ff0200720c */ /* 0x020fda0003f05270 */
[----:B------:R-:W-:Y:S05]  /*03a0*/  @P0 BRA `(.L_x_3) ;  /* 0x0000000000600947 */ /* 0x000fea0003800000 */
[----:B-1----:R-:W1:Y:S01]  /*03b0*/  S2UR UR5, SR_CgaCtaId ;  /* 0x00000000000579c3 */ /* 0x002e620000008800 */
[----:B------:R-:W-:Y:S01]  /*03c0*/  UMOV UR4, 0x400 ;  /* 0x0000040000047882 */ /* 0x000fe20000000000 */
[----:B------:R-:W-:Y:S01]  /*03d0*/  UMOV UR8, 0x1 ;  /* 0x0000000100087882 */ /* 0x000fe20000000000 */
[----:B------:R-:W-:Y:S01]  /*03e0*/  UMOV UR12, 0x100 ;  /* 0x00000100000c7882 */ /* 0x000fe20000000000 */
[----:B------:R-:W-:-:S04]  /*03f0*/  UIADD3 UR8, -UR8, 0x100000, URZ ;  /* 0x0010000008087890 */ /* 0x000fc8000fffe13f */
[----:B------:R-:W-:Y:S02]  /*0400*/  USHF.L.U32 UR9, UR8, 0xb, URZ ;  /* 0x0000000b08097899 */ /* 0x000fe4000800063f */
[----:B------:R-:W-:Y:S01]  /*0410*/  USHF.L.U32 UR8, UR8, 0x1, URZ ;  /* 0x0000000108087899 */ /* 0x000fe2000800063f */
[----:B------:R-:W-:Y:S01]  /*0420*/  ELECT P0, URZ, PT ;  /* 0x00000000003f782f */ /* 0x000fe20003800000 */
[----:B-1----:R-:W-:Y:S02]  /*0430*/  ULEA UR11, UR5, UR4, 0x18 ;  /* 0x00000004050b7291 */ /* 0x002fe4000f8ec03f */
[----:B------:R-:W-:-:S04]  /*0440*/  UIADD3 UR4, -UR12, 0x100000, URZ ;  /* 0x001000000c047890 */ /* 0x000fc8000fffe13f */
[----:B------:R-:W-:Y:S02]  /*0450*/  USHF.L.U32 UR5, UR4, 0xb, URZ ;  /* 0x0000000b04057899 */ /* 0x000fe4000800063f */
[----:B------:R-:W-:Y:S01]  /*0460*/  USHF.L.U32 UR4, UR4, 0x1, URZ ;  /* 0x0000000104047899 */ /* 0x000fe2000800063f */
[----:B------:R-:W1:Y:S03]  /*0470*/  FENCE.VIEW.ASYNC.S ;  /* 0x00000000000073c6 */ /* 0x000e660000000000 */
[----:B-1----:R1:W1:Y:S08]  /*0480*/  SYNCS.EXCH.64 URZ, [UR11+0xb000], UR8 ;  /* 0x00b000080b3f75b2 */ /* 0x0022700008000100 */
[----:B------:R1:W1:Y:S01]  /*0490*/  SYNCS.EXCH.64 URZ, [UR11+0xb028], UR4 ;  /* 0x00b028040b3f75b2 */ /* 0x0002620008000100 */
        /* <DEDUP_REMOVED lines=8> */
[----:B------:R-:W-:Y:S01]  /*0520*/  NOP ;  /* 0x0000000000007918 */ /* 0x000fe20000000000 */
.L_x_3:
        /* <DEDUP_REMOVED lines=21> */
[----:B------:R-:W-:Y:S01]  /*0680*/  NOP ;  /* 0x0000000000007918 */ /* 0x000fe20000000000 */
.L_x_4:
[----:B------:R-:W5:Y:S01]  /*0690*/  SHFL.IDX PT, R2, R0, RZ, 0x1f ;  /* 0x00001fff00027589 */ /* 0x000f6200000e0000 */
[----:B------:R-:W-:Y:S01]  /*06a0*/  ELECT P0, URZ, PT ;  /* 0x00000000003f782f */ /* 0x000fe20003800000 */
[----:B------:R-:W-:Y:S01]  /*06b0*/  NOP ;  /* 0x0000000000007918 */ /* 0x000fe20000000000 */
[----:B-1----:R-:W-:Y:S02]  /*06c0*/  UMOV UR4, 0x80 ;  /* 0x0000008000047882 */ /* 0x002fe40000000000 */
[C---:B-----5:R-:W-:Y:S02]  /*06d0*/  ISETP.NE.OR P0, PT, R2.reuse, RZ, !P0 ;  /* 0x000000ff0200720c */ /* 0x060fe40004705670 */
[----:B------:R-:W-:-:S11]  /*06e0*/  ISETP.NE.AND P2, PT, R2, RZ, PT ;  /* 0x000000ff0200720c */ /* 0x000fd60003f45270 */
[----:B------:R-:W-:Y:S01]  /*06f0*/  VOTEU.ALL UP2, P0 ;  /* 0x00000000003f7886 */ /* 0x000fe20000040000 */
[----:B------:R-:W-:Y:S01]  /*0700*/  VOTEU.ALL UP3, P0 ;  /* 0x00000000003f7886 */ /* 0x000fe20000060000 */
[----:B------:R-:W-:Y:S01]  /*0710*/  VOTEU.ALL UP4, P0 ;  /* 0x00000000003f7886 */ /* 0x000fe20000080000 */
[----:B------:R-:W-:Y:S02]  /*0720*/  VOTEU.ALL UP5, P0 ;  /* 0x00000000003f7886 */ /* 0x000fe400000a0000 */
[----:B------:R-:W1:Y:S01]  /*0730*/  @!UP2 S2UR UR9, SR_CgaCtaId ;  /* 0x000000000009a9c3 */ /* 0x000e620000008800 */
[----:B------:R-:W-:Y:S01]  /*0740*/  @!UP2 UMOV UR8, 0x400 ;  /* 0x000004000008a882 */ /* 0x000fe20000000000 */
[----:B------:R-:W-:-:S04]  /*0750*/  @!UP2 UIADD3 UR4, -UR4, 0x100000, URZ ;  /* 0x001000000404a890 */ /* 0x000fc8000fffe13f */
[----:B------:R-:W-:Y:S02]  /*0760*/  @!UP2 USHF.L.U32 UR5, UR4, 0xb, URZ ;  /* 0x0000000b0405a899 */ /* 0x000fe4000800063f */
[----:B------:R-:W-:Y:S02]  /*0770*/  @!UP2 USHF.L.U32 UR4, UR4, 0x1, URZ ;  /* 0x000000010404a899 */ /* 0x000fe4000800063f */
[----:B-1----:R-:W-:Y:S01]  /*0780*/  @!UP2 ULEA UR8, UR9, UR8, 0x18 ;  /* 0x000000080908a291 */ /* 0x002fe2000f8ec03f */
[----:B------:R-:W-:Y:S01]  /*0790*/  VOTEU.ALL UP2, P0 ;  /* 0x00000000003f7886 */ /* 0x000fe20000040000 */
[----:B------:R-:W1:Y:S10]  /*07a0*/  FENCE.VIEW.ASYNC.S ;  /* 0x00000000000073c6 */ /* 0x000e740000000000 */
[----:B-1----:R1:W1:Y:S01]  /*07b0*/  @!UP2 SYNCS.EXCH.64 URZ, [UR8+0xb090], UR4 ;  /* 0x00b09004083fa5b2 */ /* 0x0022620008000100 */
[----:B------:R1:W1:Y:S01]  /*07c0*/  @!UP3 SYNCS.EXCH.64 URZ, [UR8+0xb098], UR4 ;  /* 0x00b09804083fb5b2 */ /* 0x0002620008000100 */
[----:B------:R1:W1:Y:S01]  /*07d0*/  @!UP4 SYNCS.EXCH.64 URZ, [UR8+0xb0a0], UR4 ;  /* 0x00b0a004083fc5b2 */ /* 0x0002620008000100 */
[----:B------:R1:W1:Y:S01]  /*07e0*/  @!UP5 SYNCS.EXCH.64 URZ, [UR8+0xb0a8], UR4 ;  /* 0x00b0a804083fd5b2 */ /* 0x0002620008000100 */
[----:B------:R-:W-:Y:S01]  /*07f0*/  NOP ;  /* 0x0000000000007918 */ /* 0x000fe20000000000 */
[----:B------:R-:W-:Y:S05]  /*0800*/  @P2 BRA `(.L_x_5) ;  /* 0x0000000000402947 */ /* 0x000fea0003800000 */
[----:B-1----:R-:W1:Y:S01]  /*0810*/  S2UR UR5, SR_CgaCtaId ;  /* 0x00000000000579c3 */ /* 0x002e620000008800 */
[----:B------:R-:W-:Y:S01]  /*0820*/  UMOV UR4, 0x400 ;  /* 0x0000040000047882 */ /* 0x000fe20000000000 */
[----:B------:R-:W-:Y:S01]  /*0830*/  UMOV UR8, 0x20 ;  /* 0x0000002000087882 */ /* 0x000fe20000000000 */
[----:B------:R-:W-:Y:S01]  /*0840*/  UMOV UR9, 0x80 ;  /* 0x0000008000097882 */ /* 0x000fe20000000000 */
[----:B------:R-:W-:Y:S01]  /*0850*/  ELECT P0, URZ, PT ;  /* 0x00000000003f782f */ /* 0x000fe20003800000 */
[----:B-1----:R-:W-:Y:S02]  /*0860*/  ULEA UR11, UR5, UR4, 0x18 ;  /* 0x00000004050b7291 */ /* 0x002fe4000f8ec03f */
[----:B------:R-:W-:-:S04]  /*0870*/  UIADD3 UR4, -UR8, 0x100000, URZ ;  /* 0x0010000008047890 */ /* 0x000fc8000fffe13f */
[----:B------:R-:W-:Y:S02]  /*0880*/  USHF.L.U32 UR5, UR4, 0xb, URZ ;  /* 0x0000000b04057899 */ /* 0x000fe4000800063f */
[----:B------:R-:W-:Y:S02]  /*0890*/  USHF.L.U32 UR4, UR4, 0x1, URZ ;  /* 0x0000000104047899 */ /* 0x000fe4000800063f */
[----:B------:R-:W-:-:S04]  /*08a0*/  UIADD3 UR8, -UR9, 0x100000, URZ ;  /* 0x0010000009087890 */ /* 0x000fc8000fffe13f */
[----:B------:R-:W-:Y:S02]  /*08b0*/  USHF.L.U32 UR9, UR8, 0xb, URZ ;  /* 0x0000000b08097899 */ /* 0x000fe4000800063f */
[----:B------:R-:W-:Y:S01]  /*08c0*/  USHF.L.U32 UR8, UR8, 0x1, URZ ;  /* 0x0000000108087899 */ /* 0x000fe2000800063f */
[----:B------:R-:W1:Y:S03]  /*08d0*/  FENCE.VIEW.ASYNC.S ;  /* 0x00000000000073c6 */ /* 0x000e660000000000 */
[----:B-1----:R1:W1:Y:S08]  /*08e0*/  SYNCS.EXCH.64 URZ, [UR11+0xb0c0], UR4 ;  /* 0x00b0c0040b3f75b2 */ /* 0x0022700008000100 */
[----:B------:R1:W1:Y:S01]  /*08f0*/  SYNCS.EXCH.64 URZ, [UR11+0xb0c8], UR8 ;  /* 0x00b0c8080b3f75b2 */ /* 0x0002620008000100 */
[----:B------:R-:W-:Y:S01]  /*0900*/  NOP ;  /* 0x0000000000007918 */ /* 0x000fe20000000000 */
.L_x_5:
[----:B------:R-:W-:Y:S01]  /*0910*/  ISETP.NE.AND P0, PT, RZ, UR36, PT ;  /* 0x00000024ff007c0c */ /* 0x000fe2000bf05270 */
[----:B------:R-:W-:Y:S01]  /*0920*/  NOP ;  /* 0x0000000000007918 */ /* 0x000fe20000000000 */
[----:B------:R-:W-:Y:S01]  /*0930*/  MOV R0, UR7 ;  /* 0x0000000700007c02 */ /* 0x000fe20008000f00 */
[----:B-1234-:R-:W-:Y:S03]  /*0940*/  BAR.SYNC.DEFER_BLOCKING 0x0 ;  /* 0x0000000000007b1d */ /* 0x01efe60000010000 */
[----:B------:R-:W-:-:S07]  /*0950*/  ISETP.EQ.AND P2, PT, R0, 0x1, P1 ;  /* 0x000000010000780c */ /* 0x000fce0000f42270 */
[----:B------:R-:W-:Y:S06]  /*0960*/  @!P0 BRA `(.L_x_6) ;  /* 0x0000009c00948947 */ /* 0x000fec0003800000 */
[----:B------:R-:W-:-:S06]  /*0970*/  UISETP.GT.U32.AND UP2, UPT, UR10, 0x3, UPT ;  /* 0x000000030a00788c */ /* 0x000fcc000bf44070 */
[----:B------:R-:W-:-:S13]  /*0980*/  PLOP3.LUT P0, PT, PT, PT, UP2, 0x80, 0x0 ;  /* 0x000000000000781c */ /* 0x000fda0003f0f028 */
[----:B------:R-:W-:Y:S05]  /*0990*/  @P0 EXIT ;  /* 0x000000000000094d */ /* 0x000fea0003800000 */
.L_x_7:
[----:B------:R-:W-:-:S08]  /*09a0*/  NOP ;  /* 0x0000000000007918 */ /* 0x000fd00000000000 */
[----:B------:R-:W1:Y:S02]  /*09b0*/  USETMAXREG.TRY_ALLOC.CTAPOOL UP2, 0xf0 ;  /* 0x000000f0000079c8 */ /* 0x000e640008040600 */
[----:B-1----:R-:W-:-:S13]  /*09c0*/  PLOP3.LUT P0, PT, PT, PT, UP2, 0x80, 0x0 ;  /* 0x000000000000781c */ /* 0x002fda0003f0f028 */
[----:B------:R-:W-:Y:S05]  /*09d0*/  @!P0 BRA `(.L_x_7) ;  /* 0xfffffffc00f08947 */ /* 0x000fea000383ffff */
[----:B------:R-:W-:Y:S01]  /*09e0*/  UISETP.NE.AND UP2, UPT, UR36, 0x1, UPT ;  /* 0x000000012400788c */ /* 0x000fe2000bf45270 */
[----:B------:R-:W1:Y:S01]  /*09f0*/  S2UR UR42, SR_CTAID.X ;  /* 0x00000000002a79c3 */ /* 0x000e620000002500 */
[----:B------:R-:W-:Y:S01]  /*0a00*/  UMOV UR4, URZ ;  /* 0x0000003f00047c82 */ /* 0x000fe20008000000 */
[----:B------:R-:W-:-:S03]  /*0a10*/  UMOV UR5, URZ ;  /* 0x0000003f00057c82 */ /* 0x000fc60008000000 */
[----:B------:R-:W-:-:S13]  /*0a20*/  PLOP3.LUT P0, PT, PT, PT, UP2, 0x80, 0x0 ;  /* 0x000000000000781c */ /* 0x000fda0003f0f028 */
[----:B------:R-:W-:Y:S05]  /*0a30*/  @!P0 BRA `(.L_x_8) ;  /* 0x00000000003c8947 */ /* 0x000fea0003800000 */
[----:B------:R-:W-:Y:S01]  /*0a40*/  UISETP.NE.AND UP2, UPT, UR36, 0x2, UPT ;  /* 0x000000022400788c */ /* 0x000fe2000bf45270 */
[----:B------:R-:W-:-:S05]  /*0a50*/  UMOV UR5, 0x1 ;  /* 0x0000000100057882 */ /* 0x000fca0000000000 */
[----:B------:R-:W-:-:S13]  /*0a60*/  PLOP3.LUT P1, PT, PT, PT, UP2, 0x80, 0x0 ;  /* 0x000000000000781c */ /* 0x000fda0003f2f028 */
[----:B------:R-:W-:Y:S05]  /*0a70*/  @!P1 BRA `(.L_x_8) ;  /* 0x00000000002c9947 */ /* 0x000fea0003800000 */
[----:B------:R-:W-:-:S06]  /*0a80*/  UISETP.NE.AND UP2, UPT, UR36, 0x3, UPT ;  /* 0x000000032400788c */ /* 0x000fcc000bf45270 */
[----:B------:R-:W-:-:S13]  /*0a90*/  PLOP3.LUT P1, PT, PT, PT, UP2, 0x80, 0x0 ;  /* 0x000000000000781c */ /* 0x000fda0003f2f028 */
[----:B------:R-:W-:Y:S05]  /*0aa0*/  @!P1 BRA `(.L_x_9) ;  /* 0x0000000000189947 */ /* 0x000fea0003800000 */
[----:B------:R-:W-:-:S11]  /*0ab0*/  UISETP.NE.AND UP2, UPT, UR36, 0x4, UPT ;  /* 0x000000042400788c */ /* 0x000fd6000bf45270 */
[----:B------:R-:W-:Y:S01]  /*0ac0*/  @!UP2 UMOV UR4, 0x1 ;  /* 0x000000010004a882 */ /* 0x000fe20000000000 */
[----:B------:R-:W-:Y:S01]  /*0ad0*/  @!UP2 UMOV UR5, 0x1 ;  /* 0x000000010005a882 */ /* 0x000fe20000000000 */
[----:B------:R-:W-:Y:S01]  /*0ae0*/  @UP2 UMOV UR4, URZ ;  /* 0x0000003f00042c82 */ /* 0x000fe20008000000 */
[----:B------:R-:W-:Y:S01]  /*0af0*/  @UP2 UMOV UR5, URZ ;  /* 0x0000003f00052c82 */ /* 0x000fe20008000000 */
[----:B------:R-:W-:Y:S05]  /*0b00*/  BRA `(.L_x_8) ;  /* 0x0000000000087947 */ /* 0x000fea0003800000 */
.L_x_9:
[----:B------:R-:W-:Y:S01]  /*0b10*/  UMOV UR4, 0x1 ;  /* 0x0000000100047882 */ /* 0x000fe20000000000 */
[----:B------:R-:W-:-:S05]  /*0b20*/  UMOV UR5, URZ ;  /* 0x0000003f00057c82 */ /* 0x000fca0008000000 */
.L_x_8:
[----:B------:R-:W-:Y:S05]  /*0b30*/  @!P0 BRA `(.L_x_10) ;  /* 0x00000000003c8947 */ /* 0x000fea0003800000 */
[----:B------:R-:W-:-:S06]  /*0b40*/  UISETP.NE.AND UP2, UPT, UR36, 0x2, UPT ;  /* 0x000000022400788c */ /* 0x000fcc000bf45270 */
[----:B------:R-:W-:-:S13]  /*0b50*/  PLOP3.LUT P0, PT, PT, PT, UP2, 0x80, 0x0 ;  /* 0x000000000000781c */ /* 0x000fda0003f0f028 */
[----:B------:R-:W-:Y:S05]  /*0b60*/  @!P0 BRA `(.L_x_11) ;  /* 0x0000000000288947 */ /* 0x000fea0003800000 */
[----:B------:R-:W-:-:S06]  /*0b70*/  UISETP.NE.AND UP2, UPT, UR36, 0x3, UPT ;  /* 0x000000032400788c */ /* 0x000fcc000bf45270 */
[----:B------:R-:W-:-:S13]  /*0b80*/  PLOP3.LUT P0, PT, PT, PT, UP2, 0x80, 0x0 ;  /* 0x000000000000781c */ /* 0x000fda0003f0f028 */
[----:B------:R-:W-:Y:S05]  /*0b90*/  @!P0 BRA `(.L_x_12) ;  /* 0x0000000000148947 */ /* 0x000fea0003800000 */
[----:B------:R-:W-:-:S06]  /*0ba0*/  UISETP.NE.AND UP2, UPT, UR36, 0x4, UPT ;  /* 0x000000042400788c */ /* 0x000fcc000bf45270 */
[----:B------:R-:W-:-:S13]  /*0bb0*/  PLOP3.LUT P0, PT, PT, PT, UP2, 0x80, 0x0 ;  /* 0x000000000000781c */ /* 0x000fda0003f0f028 */
[----:B------:R-:W-:Y:S05]  /*0bc0*/  @P0 BRA `(.L_x_13) ;  /* 0x00000000001c0947 */ /* 0x000fea0003800000 */
[----:B-1----:R-:W-:Y:S01]  /*0bd0*/  ULEA UR42, UR42, 0x3, 0x1 ;  /* 0x000000032a2a7891 */ /* 0x002fe2000f8e083f */
[----:B------:R-:W-:Y:S11]  /*0be0*/  BRA `(.L_x_13) ;  /* 0x0000000000147947 */ /* 0x000ff60003800000 */
.L_x_12:
[----:B-1----:R-:W-:Y:S01]  /*0bf0*/  ULEA UR42, UR42, 0x2, 0x1 ;  /* 0x000000022a2a7891 */ /* 0x002fe2000f8e083f */
[----:B------:R-:W-:Y:S11]  /*0c00*/  BRA `(.L_x_13) ;  /* 0x00000000000c7947 */ /* 0x000ff60003800000 */
.L_x_11:
[----:B-1----:R-:W-:Y:S01]  /*0c10*/  ULEA UR42, UR42, 0x1, 0x1 ;  /* 0x000000012a2a7891 */ /* 0x002fe2000f8e083f */
[----:B------:R-:W-:Y:S11]  /*0c20*/  BRA `(.L_x_13) ;  /* 0x0000000000047947 */ /* 0x000ff60003800000 */
.L_x_10:
[----:B-1----:R-:W-:-:S12]  /*0c30*/  USHF.L.U32 UR42, UR42, 0x1, URZ ;  /* 0x000000012a2a7899 */ /* 0x002fd8000800063f */
.L_x_13:
[----:B------:R-:W-:-:S04]  /*0c40*/  ULOP3.LUT UR6, UR6, 0x1, URZ, 0xfc, !UPT ;  /* 0x0000000106067892 */ /* 0x000fc8000f8efc3f */
[----:B------:R-:W-:-:S06]  /*0c50*/  UISETP.NE.AND UP2, UPT, UR6, 0x3, UPT ;  /* 0x000000030600788c */ /* 0x000fcc000bf45270 */
[----:B------:R-:W-:-:S13]  /*0c60*/  PLOP3.LUT P0, PT, PT, PT, UP2, 0x80, 0x0 ;  /* 0x000000000000781c */ /* 0x000fda0003f0f028 */
[----:B------:R-:W-:Y:S05]  /*0c70*/  @!P0 BRA `(.L_x_14) ;  /* 0x0000000000048947 */ /* 0x000fea0003800000 */
[----:B-1----:R-:W-:Y:S01]  /*0c80*/  BPT.TRAP 0x1 ;  /* 0x000000040000795c */ /* 0x002fe20000300000 */
.L_x_14:
[----:B------:R-:W2:Y:S01]  /*0c90*/  S2UR UR6, SR_CgaCtaId ;  /* 0x00000000000679c3 */ /* 0x000ea20000008800 */
[----:B------:R-:W-:Y:S01]  /*0ca0*/  UMOV UR37, 0x400 ;  /* 0x0000040000257882 */ /* 0x000fe20000000000 */
[----:B------:R-:W-:-:S04]  /*0cb0*/  MOV R0, UR4 ;  /* 0x0000000400007c02 */ /* 0x000fc80008000f00 */
[----:B------:R-:W-:Y:S01]  /*0cc0*/  SHF.L.U32 R0, R0, 0x1f, RZ ;  /* 0x0000001f00007819 */ /* 0x000fe200000006ff */
[----:B--2---:R-:W-:-:S04]  /*0cd0*/  ULEA UR37, UR6, UR37, 0x18 ;  /* 0x0000002506257291 */ /* 0x004fc8000f8ec03f */
[----:B------:R-:W-:-:S09]  /*0ce0*/  ULEA UR6, UR5, UR37, 0x3 ;  /* 0x0000002505067291 */ /* 0x000fd2000f8e183f */
[----:B------:R-:W2:Y:S02]  /*0cf0*/  SYNCS.PHASECHK.TRANS64.TRYWAIT P1, [UR6+0xb050], R0 ;  /* 0x00b05000ff0075a7 */ /* 0x000ea40008020146 */
[----:B--2---:R-:W-:Y:S05]  /*0d00*/  @!P1 BRA `(.L_x_15) ;  /* 0x000000a800b89947 */ /* 0x004fea0003800000 */
.L_x_87:
[----:B------:R-:W-:Y:S05]  /*0d10*/  @!P0 BRA `(.L_x_16) ;  /* 0x0000000000048947 */ /* 0x000fea0003800000 */
[----:B-1----:R-:W-:Y:S01]  /*0d20*/  BPT.TRAP 0x1 ;  /* 0x000000040000795c */ /* 0x002fe20000300000 */
.L_x_16:
[----:B------:R-:W-:Y:S01]  /*0d30*/  SHF.L.U32 R5, RZ, 0x1f, RZ ;  /* 0x0000001fff057819 */ /* 0x000fe200000006ff */
[----:B------:R-:W-:Y:S01]  /*0d40*/  UIADD3 UR11, UR37, 0xb090, URZ ;  /* 0x0000b090250b7890 */ /* 0x000fe2000fffe03f */
[----:B------:R-:W-:Y:S02]  /*0d50*/  ISETP.NE.AND P2, PT, RZ, UR10, PT ;  /* 0x0000000aff007c0c */ /* 0x000fe4000bf45270 */
[----:B------:R-:W3:Y:S02]  /*0d60*/  SYNCS.PHASECHK.TRANS64.TRYWAIT P1, [UR37+0xb000], R5 ;  /* 0x00b00005ff0075a7 */ /* 0x000ee40008020165 */
[----:B---3--:R-:W-:Y:S09]  /*0d70*/  @!P1 BRA `(.L_x_17) ;  /* 0x000000a800b49947 */ /* 0x008ff20003800000 */
.L_x_88:
[----:B------:R-:W-:Y:S01]  /*0d80*/  ULEA UR10, UR10, UR11, 0x3 ;  /* 0x0000000b0a0a7291 */ /* 0x000fe2000f8e183f */
[----:B--2---:R-:W-:Y:S01]  /*0d90*/  SEL R0, RZ, 0x1, P2 ;  /* 0x00000001ff007807 */ /* 0x004fe20001000000 */
[----:B------:R-:W-:-:S03]  /*0da0*/  UIADD3 UR9, UR36, -0x1, URZ ;  /* 0xffffffff24097890 */ /* 0x000fc6000fffe03f */
[----:B------:R-:W-:Y:S01]  /*0db0*/  SHF.L.U32 R0, R0, 0x1f, RZ ;  /* 0x0000001f00007819 */ /* 0x000fe200000006ff */
[----:B------:R-:W-:-:S03]  /*0dc0*/  USHF.L.U32 UR9, UR9, 0x3, URZ ;  /* 0x0000000309097899 */ /* 0x000fc6000800063f */
[----:B------:R-:W2:Y:S02]  /*0dd0*/  SYNCS.PHASECHK.TRANS64.TRYWAIT P1, [UR10], R0 ;  /* 0x00000000ff0075a7 */ /* 0x000ea4000802014a */
[----:B--2---:R-:W-:Y:S07]  /*0de0*/  @!P1 BRA `(.L_x_18) ;  /* 0x000000a800b09947 */ /* 0x004fee0003800000 */
.L_x_89:
[----:B------:R-:W-:Y:S01]  /*0df0*/  USHF.R.U32.HI UR4, URZ, 0x4, UR37 ;  /* 0x000000043f047899 */ /* 0x000fe20008011625 */
[----:B------:R-:W-:Y:S01]  /*0e00*/  WARPGROUP.ARRIVE ;  /* 0x00000000000079c5 */ /* 0x000fe20000000000 */
[----:B------:R-:W-:Y:S02]  /*0e10*/  UIADD3 UR6, UR37, 0x1000, URZ ;  /* 0x0000100025067890 */ /* 0x000fe4000fffe03f */
[----:B------:R-:W-:Y:S02]  /*0e20*/  ULOP3.LUT UR4, UR4, 0x3fff, URZ, 0xc0, !UPT ;  /* 0x00003fff04047892 */ /* 0x000fe4000f8ec03f */
[----:B------:R-:W-:Y:S02]  /*0e30*/  USHF.R.U32.HI UR6, URZ, 0x4, UR6 ;  /* 0x000000043f067899 */ /* 0x000fe40008011606 */
[----:B------:R-:W-:Y:S02]  /*0e40*/  ULOP3.LUT UR4, UR4, 0x10000, URZ, 0xfc, !UPT ;  /* 0x0001000004047892 */ /* 0x000fe4000f8efc3f */
[----:B------:R-:W-:-:S02]  /*0e50*/  ULOP3.LUT UR8, UR6, 0x3fff, URZ, 0xc0, !UPT ;  /* 0x00003fff06087892 */ /* 0x000fc4000f8ec03f */
[----:B------:R-:W-:Y:S02]  /*0e60*/  ULEA UR4, UR5, UR4, 0x7 ;  /* 0x0000000405047291 */ /* 0x000fe4000f8e383f */
[----:B------:R-:W-:Y:S01]  /*0e70*/  ULOP3.LUT UR10, UR8, 0x10000, URZ, 0xfc, !UPT ;  /* 0x00010000080a7892 */ /* 0x000fe2000f8efc3f */
[----:B------:R-:W-:Y:S01]  /*0e80*/  UMOV UR5, 0xc0000010 ;  /* 0xc000001000057882 */ /* 0x000fe20000000000 */
[----:B------:R-:W-:-:S05]  /*0e90*/  UMOV UR7, 0xc0000010 ;  /* 0xc000001000077882 */ /* 0x000fca0000000000 */
[----:B------:R-:W-:Y:S02]  /*0ea0*/  UMOV UR6, UR10 ;  /* 0x0000000a00067c82 */ /* 0x000fe40008000000 */
[----:B------:R-:W-:Y:S01]  /*0eb0*/  HGMMA.64x256x16.F32.BF16 R24, gdesc[UR4], RZ, !UPT, gsb0 ;  /* 0x03e00000041879f0 */ /* 0x000fe2000c0018ff */
[----:B------:R-:W-:Y:S02]  /*0ec0*/  ULDC UR6, c[0x0][0x604] ;  /* 0x0001810000067ab9 */ /* 0x000fe40000000800 */
[----:B------:R-:W-:Y:S02]  /*0ed0*/  WARPGROUP.DEPBAR.LE gsb0, 0x0 ;  /* 0x00008000000079c5 */ /* 0x000fe40000010000 */
[----:B--2---:R-:W-:-:S04]  /*0ee0*/  FMNMX R3, R24, R25, !PT ;  /* 0x0000001918037209 */ /* 0x004fc80007800000 */
[----:B------:R-:W-:-:S04]  /*0ef0*/  FMNMX R0, R28, R3, !PT ;  /* 0x000000031c007209 */ /* 0x000fc80007800000 */
        /* <DEDUP_REMOVED lines=60> */
[----:B------:R-:W-:-:S05]  /*12c0*/  FMNMX R3, R149, R0, !PT ;  /* 0x0000000095037209 */ /* 0x000fca0007800000 */
[----:B------:R-:W2:Y:S02]  /*12d0*/  SHFL.BFLY PT, R0, R3, 0x1, 0x1f ;  /* 0x0c201f0003007f89 */ /* 0x000ea400000e0000 */
[----:B--2---:R-:W-:Y:S02]  /*12e0*/  FMNMX R4, R3, R0, !PT ;  /* 0x0000000003047209 */ /* 0x004fe40007800000 */
[----:B------:R-:W-:-:S03]  /*12f0*/  FMNMX R3, R26, R27, !PT ;  /* 0x0000001b1a037209 */ /* 0x000fc60007800000 */
[----:B------:R-:W2:Y:S02]  /*1300*/  SHFL.BFLY PT, R7, R4, 0x2, 0x1f ;  /* 0x0c401f0004077f89 */ /* 0x000ea400000e0000 */
[----:B--2---:R-:W-:Y:S02]  /*1310*/  FMNMX R0, R4, R7, !PT ;  /* 0x0000000704007209 */ /* 0x004fe40007800000 */
[----:B------:R-:W-:Y:S02]  /*1320*/  FMNMX R4, R30, R3, !PT ;  /* 0x000000031e047209 */ /* 0x000fe40007800000 */
[C---:B------:R-:W-:Y:S02]  /*1330*/  FSETP.NEU.AND P1, PT, R0.reuse, -INF , PT ;  /* 0xff8000000000780b */ /* 0x040fe40003f2d000 */
[----:B------:R-:W-:Y:S02]  /*1340*/  FMNMX R3, R31, R4, !PT ;  /* 0x000000041f037209 */ /* 0x000fe40007800000 */
[----:B------:R-:W-:-:S02]  /*1350*/  FSEL R2, R0, RZ, P1 ;  /* 0x000000ff00027208 */ /* 0x000fc40000800000 */
[----:B------:R-:W-:-:S03]  /*1360*/  FMNMX R4, R34, R3, !PT ;  /* 0x0000000322047209 */ /* 0x000fc60007800000 */
[----:B------:R-:W-:Y:S01]  /*1370*/  FMUL R2, R2, UR6 ;  /* 0x0000000602027c20 */ /* 0x000fe20008400000 */
[----:B------:R-:W-:-:S03]  /*1380*/  FMNMX R3, R35, R4, !PT ;  /* 0x0000000423037209 */ /* 0x000fc60007800000 */
[--C-:B------:R-:W-:Y:S01]  /*1390*/  FFMA R7, R25, UR6, -R2.reuse ;  /* 0x0000000619077c23 */ /* 0x100fe20008000802 */
[--C-:B------:R-:W-:Y:S01]  /*13a0*/  FFMA R6, R28, UR6, -R2.reuse ;  /* 0x000000061c067c23 */ /* 0x100fe20008000802 */
[--C-:B------:R-:W-:Y:S01]  /*13b0*/  FFMA R13, R37, UR6, -R2.reuse ;  /* 0x00000006250d7c23 */ /* 0x100fe20008000802 */
[--C-:B------:R-:W-:Y:S01]  /*13c0*/  FFMA R9, R29, UR6, -R2.reuse ;  /* 0x000000061d097c23 */ /* 0x100fe20008000802 */
[--C-:B------:R-:W-:Y:S01]  /*13d0*/  FFMA R11, R33, UR6, -R2.reuse ;  /* 0x00000006210b7c23 */ /* 0x100fe20008000802 */
[----:B------:R-:W-:Y:S01]  /*13e0*/  FSETP.GEU.AND P1, PT, R7, -126, PT ;  /* 0xc2fc00000700780b */ /* 0x000fe20003f2e000 */
        /* <DEDUP_REMOVED lines=11> */
[--C-:B------:R-:W-:Y:S01]  /*14a0*/  FFMA R8, R36, UR6, -R2.reuse ;  /* 0x0000000624087c23 */ /* 0x100fe20008000802 */
[----:B------:R-:W-:Y:S01]  /*14b0*/  @!P1 FMUL R7, R7, 0.5 ;  /* 0x3f00000007079820 */ /* 0x000fe20000400000 */
[--C-:B------:R-:W-:Y:S01]  /*14c0*/  FFMA R10, R44, UR6, -R2.reuse ;  /* 0x000000062c0a7c23 */ /* 0x100fe20008000802 */
[----:B------:R-:W-:Y:S01]  /*14d0*/  @!P2 FMUL R6, R6, 0.5 ;  /* 0x3f0000000606a820 */ /* 0x000fe20000400000 */
[--C-:B------:R-:W-:Y:S01]  /*14e0*/  FFMA R12, R52, UR6, -R2.reuse ;  /* 0x00000006340c7c23 */ /* 0x100fe20008000802 */
[----:B------:R-:W-:Y:S01]  /*14f0*/  @!P3 FMUL R9, R9, 0.5 ;  /* 0x3f0000000909b820 */ /* 0x000fe20000400000 */
[----:B------:R-:W-:Y:S01]  /*1500*/  FMNMX R4, R38, R3, !PT ;  /* 0x0000000326047209 */ /* 0x000fe20007800000 */
[----:B------:R-:W2:Y:S01]  /*1510*/  MUFU.EX2 R7, R7 ;  /* 0x0000000700077308 */ /* 0x000ea20000000800 */
[----:B------:R-:W-:Y:S01]  /*1520*/  @!P5 FMUL R11, R11, 0.5 ;  /* 0x3f0000000b0bd820 */ /* 0x000fe20000400000 */
[----:B------:R-:W-:Y:S01]  /*1530*/  @!P6 FMUL R24, R24, 0.5 ;  /* 0x3f0000001818e820 */ /* 0x000fe20000400000 */
[----:B------:R-:W-:Y:S01]  /*1540*/  FMNMX R3, R39, R4, !PT ;  /* 0x0000000427037209 */ /* 0x000fe20007800000 */
[----:B------:R-:W-:Y:S01]  /*1550*/  @!P4 FMUL R28, R28, 0.5 ;  /* 0x3f0000001c1cc820 */ /* 0x000fe20000400000 */
[--C-:B------:R-:W-:Y:S01]  /*1560*/  FFMA R25, R61, UR6, -R2.reuse ;  /* 0x000000063d197c23 */ /* 0x100fe20008000802 */
[--C-:B------:R-:W-:Y:S01]  /*1570*/  FFMA R21, R53, UR6, -R2.reuse ;  /* 0x0000000635157c23 */ /* 0x100fe20008000802 */
[----:B------:R-:W-:Y:S01]  /*1580*/  FMNMX R4, R42, R3, !PT ;  /* 0x000000032a047209 */ /* 0x000fe20007800000 */
[----:B------:R-:W3:Y:S01]  /*1590*/  MUFU.EX2 R6, R6 ;  /* 0x0000000600067308 */ /* 0x000ee20000000800 */
[--C-:B------:R-:W-:Y:S01]  /*15a0*/  FFMA R23, R57, UR6, -R2.reuse ;  /* 0x0000000639177c23 */ /* 0x100fe20008000802 */
[--C-:B------:R-:W-:Y:S01]  /*15b0*/  FFMA R36, R48, UR6, -R2.reuse ;  /* 0x0000000630247c23 */ /* 0x100fe20008000802 */
[----:B------:R-:W-:Y:S01]  /*15c0*/  FMNMX R3, R43, R4, !PT ;  /* 0x000000042b037209 */ /* 0x000fe20007800000 */
[--C-:B------:R-:W-:Y:S01]  /*15d0*/  FFMA R40, R56, UR6, -R2.reuse ;  /* 0x0000000638287c23 */ /* 0x100fe20008000802 */
[--C-:B------:R-:W-:Y:S01]  /*15e0*/  FFMA R44, R64, UR6, -R2.reuse ;  /* 0x00000006402c7c23 */ /* 0x100fe20008000802 */
[--C-:B------:R-:W-:Y:S01]  /*15f0*/  FFMA R37, R73, UR6, -R2.reuse ;  /* 0x0000000649257c23 */ /* 0x100fe20008000802 */
[----:B------:R-:W-:Y:S01]  /*1600*/  FMNMX R4, R46, R3, !PT ;  /* 0x000000032e047209 */ /* 0x000fe20007800000 */
[----:B------:R-:W4:Y:S01]  /*1610*/  MUFU.EX2 R9, R9 ;  /* 0x0000000900097308 */ /* 0x000f220000000800 */
[----:B--2---:R-:W-:Y:S01]  /*1620*/  @!P1 FMUL R7, R7, R7 ;  /* 0x0000000707079220 */ /* 0x004fe20000400000 */
[----:B------:R-:W-:Y:S01]  /*1630*/  FSETP.GEU.AND P1, PT, R13, -126, PT ;  /* 0xc2fc00000d00780b */ /* 0x000fe20003f2e000 */
[--C-:B------:R-:W-:Y:S01]  /*1640*/  FFMA R29, R65, UR6, -R2.reuse ;  /* 0x00000006411d7c23 */ /* 0x100fe20008000802 */
[----:B------:R-:W-:Y:S01]  /*1650*/  FMNMX R3, R47, R4, !PT ;  /* 0x000000042f037209 */ /* 0x000fe20007800000 */
[--C-:B------:R-:W-:Y:S01]  /*1660*/  FFMA R33, R69, UR6, -R2.reuse ;  /* 0x0000000645217c23 */ /* 0x100fe20008000802 */
[--C-:B------:R-:W-:Y:S01]  /*1670*/  FFMA R14, R60, UR6, -R2.reuse ;  /* 0x000000063c0e7c23 */ /* 0x100fe20008000802 */
[--C-:B------:R-:W-:Y:S01]  /*1680*/  FFMA R16, R68, UR6, -R2.reuse ;  /* 0x0000000644107c23 */ /* 0x100fe20008000802 */
[----:B------:R-:W2:Y:S01]  /*1690*/  MUFU.EX2 R11, R11 ;  /* 0x0000000b000b7308 */ /* 0x000ea20000000800 */
[----:B---3--:R-:W-:Y:S01]  /*16a0*/  @!P2 FMUL R6, R6, R6 ;  /* 0x000000060606a220 */ /* 0x008fe20000400000 */
[----:B------:R-:W-:Y:S01]  /*16b0*/  FSETP.GEU.AND P2, PT, R32, -126, PT ;  /* 0xc2fc00002000780b */ /* 0x000fe20003f4e000 */
[--C-:B------:R-:W-:Y:S01]  /*16c0*/  FFMA R18, R76, UR6, -R2.reuse ;  /* 0x000000064c127c23 */ /* 0x100fe20008000802 */
[----:B------:R-:W-:Y:S01]  /*16d0*/  FMNMX R4, R50, R3, !PT ;  /* 0x0000000332047209 */ /* 0x000fe20007800000 */
[--C-:B------:R-:W-:Y:S01]  /*16e0*/  FFMA R49, R85, UR6, -R2.reuse ;  /* 0x0000000655317c23 */ /* 0x100fe20008000802 */
[--C-:B------:R-:W-:Y:S01]  /*16f0*/  FFMA R41, R77, UR6, -R2.reuse ;  /* 0x000000064d297c23 */ /* 0x100fe20008000802 */
[----:B------:R-:W-:Y:S01]  /*1700*/  @!P1 FMUL R13, R13, 0.5 ;  /* 0x3f0000000d0d9820 */ /* 0x000fe20000400000 */
[----:B------:R-:W3:Y:S01]  /*1710*/  MUFU.EX2 R24, R24 ;  /* 0x0000001800187308 */ /* 0x000ee20000000800 */
[----:B----4-:R-:W-:Y:S01]  /*1720*/  @!P3 FMUL R9, R9, R9 ;  /* 0x000000090909b220 */ /* 0x010fe20000400000 */
[----:B------:R-:W-:Y:S01]  /*1730*/  FSETP.GEU.AND P3, PT, R15, -126, PT ;  /* 0xc2fc00000f00780b */ /* 0x000fe20003f6e000 */
[--C-:B------:R-:W-:Y:S01]  /*1740*/  FFMA R45, R81, UR6, -R2.reuse ;  /* 0x00000006512d7c23 */ /* 0x100fe20008000802 */
[----:B------:R-:W-:Y:S01]  /*1750*/  FMNMX R3, R51, R4, !PT ;  /* 0x0000000433037209 */ /* 0x000fe20007800000 */
[--C-:B------:R-:W-:Y:S01]  /*1760*/  FFMA R48, R72, UR6, -R2.reuse ;  /* 0x0000000648307c23 */ /* 0x100fe20008000802 */
[--C-:B------:R-:W-:Y:S01]  /*1770*/  FFMA R52, R80, UR6, -R2.reuse ;  /* 0x0000000650347c23 */ /* 0x100fe20008000802 */
[----:B------:R-:W-:Y:S01]  /*1780*/  @!P2 FMUL R32, R32, 0.5 ;  /* 0x3f0000002020a820 */ /* 0x000fe20000400000 */
[----:B------:R-:W4:Y:S01]  /*1790*/  MUFU.EX2 R13, R13 ;  /* 0x0000000d000d7308 */ /* 0x000f220000000800 */
[----:B--2---:R-:W-:Y:S01]  /*17a0*/  @!P5 FMUL R11, R11, R11 ;  /* 0x0000000b0b0bd220 */ /* 0x004fe20000400000 */
[----:B------:R-:W-:Y:S01]  /*17b0*/  FSETP.GEU.AND P5, PT, R17, -126, PT ;  /* 0xc2fc00001100780b */ /* 0x000fe20003fae000 */
[--C-:B------:R-:W-:Y:S01]  /*17c0*/  FFMA R53, R88, UR6, -R2.reuse ;  /* 0x0000000658357c23 */ /* 0x100fe20008000802 */
[----:B------:R-:W-:Y:S01]  /*17d0*/  FMNMX R4, R54, R3, !PT ;  /* 0x0000000336047209 */ /* 0x000fe20007800000 */
[--C-:B------:R-:W-:Y:S01]  /*17e0*/  FFMA R60, R97, UR6, -R2.reuse ;  /* 0x00000006613c7c23 */ /* 0x100fe20008000802 */
[--C-:B------:R-:W-:Y:S01]  /*17f0*/  FFMA R56, R89, UR6, -R2.reuse ;  /* 0x0000000659387c23 */ /* 0x100fe20008000802 */
[----:B------:R-:W-:Y:S01]  /*1800*/  @!P3 FMUL R15, R15, 0.5 ;  /* 0x3f0000000f0fb820 */ /* 0x000fe20000400000 */
        /* <DEDUP_REMOVED lines=78> */
[----:B------:R-:W-:Y:S01]  /*1cf0*/  FFMA R112, R149, UR6, -R2 ;  /* 0x0000000695707c23 */ /* 0x000fe20008000802 */
[----:B------:R-:W-:Y:S01]  /*1d00*/  @!P4 FMUL R40, R40, 0.5 ;  /* 0x3f0000002828c820 */ /* 0x000fe20000400000 */
[----:B------:R-:W3:Y:S01]  /*1d10*/  MUFU.EX2 R23, R23 ;  /* 0x0000001700177308 */ /* 0x000ee20000000800 */
[----:B----4-:R-:W-:Y:S01]  /*1d20*/  @!P3 FMUL R21, R21, R21 ;  /* 0x000000151515b220 */ /* 0x010fe20000400000 */
[----:B------:R-:W-:-:S02]  /*1d30*/  FSETP.GEU.AND P3, PT, R29, -126, PT ;  /* 0xc2fc00001d00780b */ /* 0x000fc40003f6e000 */
[----:B------:R-:W-:-:S03]  /*1d40*/  FMNMX R3, R75, R4, !PT ;  /* 0x000000044b037209 */ /* 0x000fc60007800000 */
[----:B------:R-:W-:Y:S01]  /*1d50*/  @!P2 FMUL R44, R44, 0.5 ;  /* 0x3f0000002c2ca820 */ /* 0x000fe20000400000 */
[----:B------:R-:W4:Y:S01]  /*1d60*/  MUFU.EX2 R36, R36 ;  /* 0x0000002400247308 */ /* 0x000f220000000800 */
[----:B--2---:R-:W-:Y:S01]  /*1d70*/  @!P1 FMUL R25, R25, R25 ;  /* 0x0000001919199220 */ /* 0x004fe20000400000 */
[----:B------:R-:W-:Y:S02]  /*1d80*/  FSETP.GEU.AND P1, PT, R37, -126, PT ;  /* 0xc2fc00002500780b */ /* 0x000fe40003f2e000 */
[----:B------:R-:W-:-:S03]  /*1d90*/  FMNMX R4, R78, R3, !PT ;  /* 0x000000034e047209 */ /* 0x000fc60007800000 */
[----:B------:R-:W-:Y:S01]  /*1da0*/  @!P3 FMUL R29, R29, 0.5 ;  /* 0x3f0000001d1db820 */ /* 0x000fe20000400000 */
[----:B------:R-:W2:Y:S01]  /*1db0*/  MUFU.EX2 R40, R40 ;  /* 0x0000002800287308 */ /* 0x000ea20000000800 */
[----:B---3--:R-:W-:Y:S01]  /*1dc0*/  @!P5 FMUL R23, R23, R23 ;  /* 0x000000171717d220 */ /* 0x008fe20000400000 */
[----:B------:R-:W-:Y:S02]  /*1dd0*/  FSETP.GEU.AND P5, PT, R33, -126, PT ;  /* 0xc2fc00002100780b */ /* 0x000fe40003fae000 */
[----:B------:R-:W-:-:S03]  /*1de0*/  FMNMX R3, R79, R4, !PT ;  /* 0x000000044f037209 */ /* 0x000fc60007800000 */
[----:B------:R-:W-:Y:S01]  /*1df0*/  @!P1 FMUL R37, R37, 0.5 ;  /* 0x3f00000025259820 */ /* 0x000fe20000400000 */
[----:B------:R-:W3:Y:S01]  /*1e00*/  MUFU.EX2 R44, R44 ;  /* 0x0000002c002c7308 */ /* 0x000ee20000000800 */
[----:B----4-:R-:W-:Y:S01]  /*1e10*/  @!P6 FMUL R36, R36, R36 ;  /* 0x000000242424e220 */ /* 0x010fe20000400000 */
[----:B------:R-:W-:Y:S02]  /*1e20*/  FSETP.GEU.AND P6, PT, R14, -126, PT ;  /* 0xc2fc00000e00780b */ /* 0x000fe40003fce000 */
        /* <DEDUP_REMOVED lines=62> */
[----:B------:R-:W-:Y:S01]  /*2210*/  FMNMX R3, R107, R4, !PT ;  /* 0x000000046b037209 */ /* 0x000fe20007800000 */
[----:B--2---:R-:W-:Y:S01]  /*2220*/  @!P4 FMUL R52, R52, R52 ;  /* 0x000000343434c220 */ /* 0x004fe20000400000 */
[----:B------:R-:W-:Y:S01]  /*2230*/  FSETP.GEU.AND P4, PT, R57, -126, PT ;  /* 0xc2fc00003900780b */ /* 0x000fe20003f8e000 */
[----:B------:R-:W2:Y:S01]  /*2240*/  MUFU.EX2 R60, R60 ;  /* 0x0000003c003c7308 */ /* 0x000ea20000000800 */
[----:B------:R-:W-:-:S03]  /*2250*/  FMNMX R4, R110, R3, !PT ;  /* 0x000000036e047209 */ /* 0x000fc60007800000 */
[----:B------:R-:W-:Y:S01]  /*2260*/  @!P6 FMUL R20, R20, 0.5 ;  /* 0x3f0000001414e820 */ /* 0x000fe20000400000 */
[----:B------:R-:W-:Y:S01]  /*2270*/  FMNMX R3, R111, R4, !PT ;  /* 0x000000046f037209 */ /* 0x000fe20007800000 */
[----:B---3--:R-:W-:Y:S01]  /*2280*/  @!P2 FMUL R53, R53, R53 ;  /* 0x000000353535a220 */ /* 0x008fe20000400000 */
[----:B------:R-:W-:Y:S01]  /*2290*/  FSETP.GEU.AND P2, PT, R65, -126, PT ;  /* 0xc2fc00004100780b */ /* 0x000fe20003f4e000 */
[----:B------:R-:W3:Y:S01]  /*22a0*/  MUFU.EX2 R56, R56 ;  /* 0x0000003800387308 */ /* 0x000ee20000000800 */
[----:B------:R-:W-:-:S03]  /*22b0*/  FMNMX R4, R114, R3, !PT ;  /* 0x0000000372047209 */ /* 0x000fc60007800000 */
[----:B------:R-:W-:Y:S01]  /*22c0*/  @!P4 FMUL R57, R57, 0.5 ;  /* 0x3f0000003939c820 */ /* 0x000fe20000400000 */
[----:B------:R-:W-:-:S03]  /*22d0*/  FMNMX R3, R115, R4, !PT ;  /* 0x0000000473037209 */ /* 0x000fc60007800000 */
[----:B------:R-:W4:Y:S01]  /*22e0*/  MUFU.EX2 R22, R22 ;  /* 0x0000001600167308 */ /* 0x000f220000000800 */
[----:B--2---:R-:W-:Y:S01]  /*22f0*/  @!P1 FMUL R60, R60, R60 ;  /* 0x0000003c3c3c9220 */ /* 0x004fe20000400000 */
[----:B------:R-:W-:Y:S02]  /*2300*/  FSETP.GEU.AND P1, PT, R72, -126, PT ;  /* 0xc2fc00004800780b */ /* 0x000fe40003f2e000 */
[----:B------:R-:W-:Y:S01]  /*2310*/  @!P2 FMUL R65, R65, 0.5 ;  /* 0x3f0000004141a820 */ /* 0x000fe20000400000 */
[----:B------:R-:W-:-:S03]  /*2320*/  FMNMX R4, R118, R3, !PT ;  /* 0x0000000376047209 */ /* 0x000fc60007800000 */
        /* <DEDUP_REMOVED lines=15> */
[----:B------:R-:W-:Y:S01]  /*2420*/  FMNMX R4, R126, R3, !PT ;  /* 0x000000037e047209 */ /* 0x000fe20007800000 */
[----:B---3--:R-:W-:Y:S01]  /*2430*/  @!P4 FMUL R57, R57, R57 ;  /* 0x000000393939c220 */ /* 0x008fe20000400000 */
[----:B------:R-:W-:Y:S01]  /*2440*/  FSETP.GEU.AND P4, PT, R69, -126, PT ;  /* 0xc2fc00004500780b */ /* 0x000fe20003f8e000 */
[----:B------:R-:W2:Y:S01]  /*2450*/  MUFU.EX2 R72, R72 ;  /* 0x0000004800487308 */ /* 0x000ea20000000800 */
[----:B------:R-:W-:-:S03]  /*2460*/  FMNMX R3, R127, R4, !PT ;  /* 0x000000047f037209 */ /* 0x000fc60007800000 */
[----:B------:R-:W-:Y:S01]  /*2470*/  @!P6 FMUL R61, R61, 0.5 ;  /* 0x3f0000003d3de820 */ /* 0x000fe20000400000 */
[----:B------:R-:W-:Y:S01]  /*2480*/  FMNMX R4, R130, R3, !PT ;  /* 0x0000000382047209 */ /* 0x000fe20007800000 */
[----:B----4-:R-:W-:Y:S01]  /*2490*/  @!P2 FMUL R65, R65, R65 ;  /* 0x000000414141a220 */ /* 0x010fe20000400000 */
[----:B------:R-:W-:Y:S01]  /*24a0*/  FSETP.GEU.AND P2, PT, R77, -126, PT ;  /* 0xc2fc00004d00780b */ /* 0x000fe20003f4e000 */
[----:B------:R-:W3:Y:S01]  /*24b0*/  MUFU.EX2 R64, R64 ;  /* 0x0000004000407308 */ /* 0x000ee20000000800 */
[----:B------:R-:W-:-:S03]  /*24c0*/  FMNMX R3, R131, R4, !PT ;  /* 0x0000000483037209 */ /* 0x000fc60007800000 */
[----:B------:R-:W-:Y:S01]  /*24d0*/  @!P4 FMUL R69, R69, 0.5 ;  /* 0x3f0000004545c820 */ /* 0x000fe20000400000 */
[----:B------:R-:W-:-:S03]  /*24e0*/  FMNMX R4, R134, R3, !PT ;  /* 0x0000000386047209 */ /* 0x000fc60007800000 */
[----:B------:R-:W4:Y:S01]  /*24f0*/  MUFU.EX2 R68, R68 ;  /* 0x0000004400447308 */ /* 0x000f220000000800 */
[----:B------:R-:W-:Y:S01]  /*2500*/  FMNMX R3, R135, R4, !PT ;  /* 0x0000000487037209 */ /* 0x000fe20007800000 */
[----:B--2---:R-:W-:Y:S01]  /*2510*/  @!P1 FMUL R72, R72, R72 ;  /* 0x0000004848489220 */ /* 0x004fe20000400000 */
[----:B------:R-:W-:Y:S01]  /*2520*/  FSETP.GEU.AND P1, PT, R84, -126, PT ;  /* 0xc2fc00005400780b */ /* 0x000fe20003f2e000 */
[----:B------:R-:W-:Y:S01]  /*2530*/  @!P2 FMUL R77, R77, 0.5 ;  /* 0x3f0000004d4da820 */ /* 0x000fe20000400000 */
[----:B------:R-:W-:-:S03]  /*2540*/  FMNMX R4, R138, R3, !PT ;  /* 0x000000038a047209 */ /* 0x000fc60007800000 */
[----:B------:R-:W2:Y:S01]  /*2550*/  MUFU.EX2 R61, R61 ;  /* 0x0000003d003d7308 */ /* 0x000ea20000000800 */
[----:B---3--:R-:W-:Y:S01]  /*2560*/  @!P3 FMUL R64, R64, R64 ;  /* 0x000000404040b220 */ /* 0x008fe20000400000 */
[----:B------:R-:W-:Y:S02]  /*2570*/  FSETP.GEU.AND P3, PT, R76, -126, PT ;  /* 0xc2fc00004c00780b */ /* 0x000fe40003f6e000 */
[----:B------:R-:W-:-:S04]  /*2580*/  FMNMX R3, R139, R4, !PT ;  /* 0x000000048b037209 */ /* 0x000fc80007800000 */
[----:B------:R-:W3:Y:S01]  /*2590*/  MUFU.EX2 R69, R69 ;  /* 0x0000004500457308 */ /* 0x000ee20000000800 */
[----:B----4-:R-:W-:Y:S01]  /*25a0*/  @!P5 FMUL R68, R68, R68 ;  /* 0x000000444444d220 */ /* 0x010fe20000400000 */
[----:B------:R-:W-:Y:S01]  /*25b0*/  FSETP.GEU.AND P5, PT, R80, -126, PT ;  /* 0xc2fc00005000780b */ /* 0x000fe20003fae000 */
[----:B------:R-:W-:Y:S01]  /*25c0*/  @!P1 FMUL R84, R84, 0.5 ;  /* 0x3f00000054549820 */ /* 0x000fe20000400000 */
        /* <DEDUP_REMOVED lines=18> */
[----:B------:R-:W-:Y:S02]  /*26f0*/  @!P4 FMUL R81, R81, 0.5 ;  /* 0x3f0000005151c820 */ /* 0x000fe40000400000 */
[----:B------:R-:W4:Y:S02]  /*2700*/  SHFL.BFLY PT, R3, R4, 0x1, 0x1f ;  /* 0x0c201f0004037f89 */ /* 0x000f2400000e0000 */
[----:B------:R-:W5:Y:S01]  /*2710*/  MUFU.EX2 R80, R80 ;  /* 0x0000005000507308 */ /* 0x000f620000000800 */
[----:B--2---:R-:W-:Y:S01]  /*2720*/  @!P1 FMUL R84, R84, R84 ;  /* 0x0000005454549220 */ /* 0x004fe20000400000 */
[----:B------:R-:W-:Y:S02]  /*2730*/  FSETP.GEU.AND P1, PT, R96, -126, PT ;  /* 0xc2fc00006000780b */ /* 0x000fe40003f2e000 */
[----:B------:R-:W-:-:S04]  /*2740*/  @!P2 FMUL R89, R89, 0.5 ;  /* 0x3f0000005959a820 */ /* 0x000fc80000400000 */
[----:B------:R-:W2:Y:S01]  /*2750*/  MUFU.EX2 R73, R73 ;  /* 0x0000004900497308 */ /* 0x000ea20000000800 */
[----:B---3--:R-:W-:Y:S01]  /*2760*/  @!P3 FMUL R76, R76, R76 ;  /* 0x0000004c4c4cb220 */ /* 0x008fe20000400000 */
[----:B------:R-:W-:-:S05]  /*2770*/  FSETP.GEU.AND P3, PT, R88, -126, PT ;  /* 0xc2fc00005800780b */ /* 0x000fca0003f6e000 */
[----:B------:R-:W-:Y:S01]  /*2780*/  @!P1 FMUL R96, R96, 0.5 ;  /* 0x3f00000060609820 */ /* 0x000fe20000400000 */
[----:B------:R-:W3:Y:S01]  /*2790*/  MUFU.EX2 R81, R81 ;  /* 0x0000005100517308 */ /* 0x000ee20000000800 */
[----:B-----5:R-:W-:Y:S01]  /*27a0*/  @!P5 FMUL R80, R80, R80 ;  /* 0x000000505050d220 */ /* 0x020fe20000400000 */
[----:B------:R-:W-:Y:S02]  /*27b0*/  FSETP.GEU.AND P5, PT, R92, -126, PT ;  /* 0xc2fc00005c00780b */ /* 0x000fe40003fae000 */
[----:B----4-:R-:W-:-:S03]  /*27c0*/  FMNMX R3, R4, R3, !PT ;  /* 0x0000000304037209 */ /* 0x010fc60007800000 */
[----:B------:R-:W-:Y:S01]  /*27d0*/  @!P3 FMUL R88, R88, 0.5 ;  /* 0x3f0000005858b820 */ /* 0x000fe20000400000 */
[----:B------:R-:W4:Y:S01]  /*27e0*/  MUFU.EX2 R89, R89 ;  /* 0x0000005900597308 */ /* 0x000f220000000800 */
[----:B--2---:R-:W-:Y:S01]  /*27f0*/  @!P6 FMUL R73, R73, R73 ;  /* 0x000000494949e220 */ /* 0x004fe20000400000 */
[----:B------:R-:W-:Y:S01]  /*2800*/  FSETP.GEU.AND P6, PT, R85, -126, PT ;  /* 0xc2fc00005500780b */ /* 0x000fe20003fce000 */
[----:B------:R-:W2:Y:S04]  /*2810*/  SHFL.BFLY PT, R4, R3, 0x2, 0x1f ;  /* 0x0c401f0003047f89 */ /* 0x000ea800000e0000 */
[----:B------:R-:W-:Y:S01]  /*2820*/  @!P5 FMUL R92, R92, 0.5 ;  /* 0x3f0000005c5cd820 */ /* 0x000fe20000400000 */
[----:B------:R-:W5:Y:S01]  /*2830*/  MUFU.EX2 R96, R96 ;  /* 0x0000006000607308 */ /* 0x000f620000000800 */
[----:B---3--:R-:W-:Y:S01]  /*2840*/  @!P4 FMUL R81, R81, R81 ;  /* 0x000000515151c220 */ /* 0x008fe20000400000 */
[----:B------:R-:W-:-:S05]  /*2850*/  FSETP.GEU.AND P4, PT, R93, -126, PT ;  /* 0xc2fc00005d00780b */ /* 0x000fca0003f8e000 */
[----:B------:R-:W-:Y:S01]  /*2860*/  @!P6 FMUL R85, R85, 0.5 ;  /* 0x3f0000005555e820 */ /* 0x000fe20000400000 */
[----:B------:R-:W3:Y:S01]  /*2870*/  MUFU.EX2 R88, R88 ;  /* 0x0000005800587308 */ /* 0x000ee20000000800 */
[----:B----4-:R-:W-:Y:S01]  /*2880*/  @!P2 FMUL R89, R89, R89 ;  /* 0x000000595959a220 */ /* 0x010fe20000400000 */
[----:B------:R-:W-:-:S05]  /*2890*/  FSETP.GEU.AND P2, PT, R101, -126, PT ;  /* 0xc2fc00006500780b */ /* 0x000fca0003f4e000 */
[----:B------:R-:W-:Y:S01]  /*28a0*/  @!P4 FMUL R93, R93, 0.5 ;  /* 0x3f0000005d5dc820 */ /* 0x000fe20000400000 */
[----:B------:R-:W4:Y:S01]  /*28b0*/  MUFU.EX2 R92, R92 ;  /* 0x0000005c005c7308 */ /* 0x000f220000000800 */
[----:B-----5:R-:W-:Y:S01]  /*28c0*/  @!P1 FMUL R96, R96, R96 ;  /* 0x0000006060609220 */ /* 0x020fe20000400000 */
[----:B------:R-:W-:Y:S02]  /*28d0*/  FSETP.GEU.AND P1, PT, R108, -126, PT ;  /* 0xc2fc00006c00780b */ /* 0x000fe40003f2e000 */
[----:B--2---:R-:W-:-:S03]  /*28e0*/  FMNMX R4, R3, R4, !PT ;  /* 0x0000000403047209 */ /* 0x004fc60007800000 */
[----:B------:R-:W-:Y:S01]  /*28f0*/  @!P2 FMUL R101, R101, 0.5 ;  /* 0x3f0000006565a820 */ /* 0x000fe20000400000 */
[----:B------:R-:W2:Y:S01]  /*2900*/  MUFU.EX2 R85, R85 ;  /* 0x0000005500557308 */ /* 0x000ea20000000800 */
        /* <DEDUP_REMOVED lines=8> */
[----:B--2---:R-:W-:Y:S01]  /*2990*/  @!P6 FMUL R85, R85, R85 ;  /* 0x000000555555e220 */ /* 0x004fe20000400000 */
[----:B------:R-:W-:-:S05]  /*29a0*/  FSETP.GEU.AND P6, PT, R97, -126, PT ;  /* 0xc2fc00006100780b */ /* 0x000fca0003fce000 */
[----:B------:R-:W-:Y:S01]  /*29b0*/  @!P5 FMUL R104, R104, 0.5 ;  /* 0x3f0000006868d820 */ /* 0x000fe20000400000 */
[----:B------:R-:W2:Y:S01]  /*29c0*/  MUFU.EX2 R108, R108 ;  /* 0x0000006c006c7308 */ /* 0x000ea20000000800 */
[----:B---3--:R-:W-:Y:S01]  /*29d0*/  @!P4 FMUL R93, R93, R93 ;  /* 0x0000005d5d5dc220 */ /* 0x008fe20000400000 */
[----:B------:R-:W-:-:S05]  /*29e0*/  FSETP.GEU.AND P4, PT, R105, -126, PT ;  /* 0xc2fc00006900780b */ /* 0x000fca0003f8e000 */
[----:B------:R-:W-:Y:S01]  /*29f0*/  @!P6 FMUL R97, R97, 0.5 ;  /* 0x3f0000006161e820 */ /* 0x000fe20000400000 */
[----:B------:R-:W3:Y:S01]  /*2a00*/  MUFU.EX2 R100, R100 ;  /* 0x0000006400647308 */ /* 0x000ee20000000800 */
[----:B----4-:R-:W-:Y:S01]  /*2a10*/  @!P2 FMUL R101, R101, R101 ;  /* 0x000000656565a220 */ /* 0x010fe20000400000 */
[----:B------:R-:W-:-:S04]  /*2a20*/  FSETP.NEU.AND P2, PT, R4, -INF , PT ;  /* 0xff8000000400780b */ /* 0x000fc80003f4d000 */
[----:B------:R-:W-:Y:S01]  /*2a30*/  FSEL R3, R4, RZ, P2 ;  /* 0x000000ff04037208 */ /* 0x000fe20001000000 */
[----:B------:R-:W-:Y:S01]  /*2a40*/  @!P4 FMUL R105, R105, 0.5 ;  /* 0x3f0000006969c820 */ /* 0x000fe20000400000 */
[----:B------:R-:W4:Y:S01]  /*2a50*/  MUFU.EX2 R104, R104 ;  /* 0x0000006800687308 */ /* 0x000f220000000800 */
[----:B--2---:R-:W-:Y:S01]  /*2a60*/  @!P1 FMUL R108, R108, R108 ;  /* 0x0000006c6c6c9220 */ /* 0x004fe20000400000 */
[----:B------:R-:W-:Y:S01]  /*2a70*/  FSETP.GEU.AND P2, PT, R113, -126, PT ;  /* 0xc2fc00007100780b */ /* 0x000fe20003f4e000 */
[----:B------:R-:W-:-:S04]  /*2a80*/  FMUL R2, R3, UR6 ;  /* 0x0000000603027c20 */ /* 0x000fc80008400000 */
[--C-:B------:R-:W-:Y:S01]  /*2a90*/  FFMA R120, R31, UR6, -R2.reuse ;  /* 0x000000061f787c23 */ /* 0x100fe20008000802 */
[----:B------:R-:W2:Y:S01]  /*2aa0*/  MUFU.EX2 R97, R97 ;  /* 0x0000006100617308 */ /* 0x000ea20000000800 */
[----:B---3--:R-:W-:Y:S01]  /*2ab0*/  @!P3 FMUL R100, R100, R100 ;  /* 0x000000646464b220 */ /* 0x008fe20000400000 */
[--C-:B------:R-:W-:Y:S01]  /*2ac0*/  FFMA R116, R27, UR6, -R2.reuse ;  /* 0x000000061b747c23 */ /* 0x100fe20008000802 */
[----:B------:R-:W-:Y:S01]  /*2ad0*/  FSETP.GEU.AND P3, PT, R112, -126, PT ;  /* 0xc2fc00007000780b */ /* 0x000fe20003f6e000 */
[--C-:B------:R-:W-:Y:S01]  /*2ae0*/  FFMA R26, R26, UR6, -R2.reuse ;  /* 0x000000061a1a7c23 */ /* 0x100fe20008000802 */
[----:B------:R-:W-:Y:S01]  /*2af0*/  FSETP.GEU.AND P1, PT, R120, -126, PT ;  /* 0xc2fc00007800780b */ /* 0x000fe20003f2e000 */
[--C-:B------:R-:W-:Y:S01]  /*2b00*/  FFMA R132, R43, UR6, -R2.reuse ;  /* 0x000000062b847c23 */ /* 0x100fe20008000802 */
[--C-:B------:R-:W-:Y:S01]  /*2b10*/  FFMA R124, R35, UR6, -R2.reuse ;  /* 0x00000006237c7c23 */ /* 0x100fe20008000802 */
[----:B------:R-:W3:Y:S01]  /*2b20*/  MUFU.EX2 R105, R105 ;  /* 0x0000006900697308 */ /* 0x000ee20000000800 */
[----:B----4-:R-:W-:Y:S01]  /*2b30*/  @!P5 FMUL R104, R104, R104 ;  /* 0x000000686868d220 */ /* 0x010fe20000400000 */
[----:B------:R-:W-:Y:S01]  /*2b40*/  FSETP.GEU.AND P5, PT, R116, -126, PT ;  /* 0xc2fc00007400780b */ /* 0x000fe20003fae000 */
[--C-:B------:R-:W-:Y:S01]  /*2b50*/  FFMA R128, R39, UR6, -R2.reuse ;  /* 0x0000000627807c23 */ /* 0x100fe20008000802 */
[--C-:B------:R-:W-:Y:S01]  /*2b60*/  FFMA R30, R30, UR6, -R2.reuse ;  /* 0x000000061e1e7c23 */ /* 0x100fe20008000802 */
[--C-:B------:R-:W-:Y:S01]  /*2b70*/  FFMA R38, R38, UR6, -R2.reuse ;  /* 0x0000000626267c23 */ /* 0x100fe20008000802 */
[----:B------:R-:W-:Y:S01]  /*2b80*/  @!P2 FMUL R113, R113, 0.5 ;  /* 0x3f0000007171a820 */ /* 0x000fe20000400000 */
[--C-:B------:R-:W-:Y:S01]  /*2b90*/  FFMA R144, R55, UR6, -R2.reuse ;  /* 0x0000000637907c23 */ /* 0x100fe20008000802 */
[----:B------:R-:W-:Y:S01]  /*2ba0*/  @!P3 FMUL R112, R112, 0.5 ;  /* 0x3f0000007070b820 */ /* 0x000fe20000400000 */
[----:B--2---:R-:W-:Y:S01]  /*2bb0*/  @!P6 FMUL R97, R97, R97 ;  /* 0x000000616161e220 */ /* 0x004fe20000400000 */
[----:B------:R-:W-:Y:S01]  /*2bc0*/  FSETP.GEU.AND P6, PT, R109, -126, PT ;  /* 0xc2fc00006d00780b */ /* 0x000fe20003fce000 */
[----:B------:R-:W-:Y:S01]  /*2bd0*/  @!P1 FMUL R120, R120, 0.5 ;  /* 0x3f00000078789820 */ /* 0x000fe20000400000 */
[----:B------:R-:W2:Y:S01]  /*2be0*/  MUFU.EX2 R113, R113 ;  /* 0x0000007100717308 */ /* 0x000ea20000000800 */
[--C-:B------:R-:W-:Y:S01]  /*2bf0*/  FFMA R136, R47, UR6, -R2.reuse ;  /* 0x000000062f887c23 */ /* 0x100fe20008000802 */
[--C-:B------:R-:W-:Y:S01]  /*2c00*/  FFMA R34, R34, UR6, -R2.reuse ;  /* 0x0000000622227c23 */ /* 0x100fe20008000802 */
[----:B------:R-:W-:Y:S01]  /*2c10*/  @!P5 FMUL R116, R116, 0.5 ;  /* 0x3f0000007474d820 */ /* 0x000fe20000400000 */
[--C-:B------:R-:W-:Y:S01]  /*2c20*/  FFMA R42, R42, UR6, -R2.reuse ;  /* 0x000000062a2a7c23 */ /* 0x100fe20008000802 */
[----:B---3--:R-:W-:Y:S01]  /*2c30*/  @!P4 FMUL R105, R105, R105 ;  /* 0x000000696969c220 */ /* 0x008fe20000400000 */
[----:B------:R-:W-:Y:S01]  /*2c40*/  FSETP.GEU.AND P4, PT, R26, -126, PT ;  /* 0xc2fc00001a00780b */ /* 0x000fe20003f8e000 */
[--C-:B------:R-:W-:Y:S01]  /*2c50*/  FFMA R140, R51, UR6, -R2.reuse ;  /* 0x00000006338c7c23 */ /* 0x100fe20008000802 */
[----:B------:R-:W3:Y:S01]  /*2c60*/  MUFU.EX2 R120, R120 ;  /* 0x0000007800787308 */ /* 0x000ee20000000800 */
[--C-:B------:R-:W-:Y:S01]  /*2c70*/  FFMA R50, R50, UR6, -R2.reuse ;  /* 0x0000000632327c23 */ /* 0x100fe20008000802 */
[--C-:B------:R-:W-:Y:S01]  /*2c80*/  FFMA R154, R67, UR6, -R2.reuse ;  /* 0x00000006439a7c23 */ /* 0x100fe20008000802 */
[----:B------:R-:W-:Y:S01]  /*2c90*/  @!P6 FMUL R109, R109, 0.5 ;  /* 0x3f0000006d6de820 */ /* 0x000fe20000400000 */
[--C-:B------:R-:W-:Y:S01]  /*2ca0*/  FFMA R46, R46, UR6, -R2.reuse ;  /* 0x000000062e2e7c23 */ /* 0x100fe20008000802 */
[--C-:B------:R-:W-:Y:S01]  /*2cb0*/  FFMA R148, R59, UR6, -R2.reuse ;  /* 0x000000063b947c23 */ /* 0x100fe20008000802 */
[--C-:B------:R-:W-:Y:S01]  /*2cc0*/  FFMA R54, R54, UR6, -R2.reuse ;  /* 0x0000000636367c23 */ /* 0x100fe20008000802 */
[--C-:B------:R-:W-:Y:S01]  /*2cd0*/  FFMA R62, R62, UR6, -R2.reuse ;  /* 0x000000063e3e7c23 */ /* 0x100fe20008000802 */
[----:B------:R-:W4:Y:S01]  /*2ce0*/  MUFU.EX2 R112, R112 ;  /* 0x0000007000707308 */ /* 0x000f220000000800 */
[----:B--2---:R-:W-:Y:S01]  /*2cf0*/  @!P2 FMUL R113, R113, R113 ;  /* 0x000000717171a220 */ /* 0x004fe20000400000 */
[----:B------:R-:W-:Y:S01]  /*2d00*/  FSETP.GEU.AND P2, PT, R34, -126, PT ;  /* 0xc2fc00002200780b */ /* 0x000fe20003f4e000 */
[----:B------:R-:W-:Y:S01]  /*2d10*/  @!P4 FMUL R26, R26, 0.5 ;  /* 0x3f0000001a1ac820 */ /* 0x000fe20000400000 */
[--C-:B------:R-:W-:Y:S01]  /*2d20*/  FFMA R152, R63, UR6, -R2.reuse ;  /* 0x000000063f987c23 */ /* 0x100fe20008000802 */
[--C-:B------:R-:W-:Y:S01]  /*2d30*/  FFMA R160, R79, UR6, -R2.reuse ;  /* 0x000000064fa07c23 */ /* 0x100fe20008000802 */
[--C-:B------:R-:W-:Y:S01]  /*2d40*/  FFMA R58, R58, UR6, -R2.reuse ;  /* 0x000000063a3a7c23 */ /* 0x100fe20008000802 */
[--C-:B------:R-:W-:Y:S01]  /*2d50*/  FFMA R66, R66, UR6, -R2.reuse ;  /* 0x0000000642427c23 */ /* 0x100fe20008000802 */
[----:B------:R-:W2:Y:S01]  /*2d60*/  MUFU.EX2 R116, R116 ;  /* 0x0000007400747308 */ /* 0x000ea20000000800 */
[----:B---3--:R-:W-:Y:S01]  /*2d70*/  @!P1 FMUL R120, R120, R120 ;  /* 0x0000007878789220 */ /* 0x008fe20000400000 */
[----:B------:R-:W-:Y:S01]  /*2d80*/  FSETP.GEU.AND P1, PT, R132, -126, PT ;  /* 0xc2fc00008400780b */ /* 0x000fe20003f2e000 */
[--C-:B------:R-:W-:Y:S01]  /*2d90*/  FFMA R156, R71, UR6, -R2.reuse ;  /* 0x00000006479c7c23 */ /* 0x100fe20008000802 */
[--C-:B------:R-:W-:Y:S01]  /*2da0*/  FFMA R74, R74, UR6, -R2.reuse ;  /* 0x000000064a4a7c23 */ /* 0x100fe20008000802 */
[--C-:B------:R-:W-:Y:S01]  /*2db0*/  FFMA R158, R75, UR6, -R2.reuse ;  /* 0x000000064b9e7c23 */ /* 0x100fe20008000802 */
[--C-:B------:R-:W-:Y:S01]  /*2dc0*/  FFMA R70, R70, UR6, -R2.reuse ;  /* 0x0000000646467c23 */ /* 0x100fe20008000802 */
[----:B------:R-:W-:Y:S01]  /*2dd0*/  @!P2 FMUL R34, R34, 0.5 ;  /* 0x3f0000002222a820 */ /* 0x000fe20000400000 */
[----:B------:R-:W3:Y:S01]  /*2de0*/  MUFU.EX2 R109, R109 ;  /* 0x0000006d006d7308 */ /* 0x000ee20000000800 */
[----:B----4-:R-:W-:Y:S01]  /*2df0*/  @!P3 FMUL R112, R112, R112 ;  /* 0x000000707070b220 */ /* 0x010fe20000400000 */
[----:B------:R-:W-:Y:S01]  /*2e00*/  FSETP.GEU.AND P3, PT, R124, -126, PT ;  /* 0xc2fc00007c00780b */ /* 0x000fe20003f6e000 */
[--C-:B------:R-:W-:Y:S01]  /*2e10*/  FFMA R91, R91, UR6, -R2.reuse ;  /* 0x000000065b5b7c23 */ /* 0x100fe20008000802 */
[--C-:B------:R-:W-:Y:S01]  /*2e20*/  FFMA R78, R78, UR6, -R2.reuse ;  /* 0x000000064e4e7c23 */ /* 0x100fe20008000802 */
[--C-:B------:R-:W-:Y:S01]  /*2e30*/  FFMA R162, R83, UR6, -R2.reuse ;  /* 0x0000000653a27c23 */ /* 0x100fe20008000802 */
[--C-:B------:R-:W-:Y:S01]  /*2e40*/  FFMA R86, R86, UR6, -R2.reuse ;  /* 0x0000000656567c23 */ /* 0x100fe20008000802 */
[----:B------:R-:W-:Y:S01]  /*2e50*/  @!P1 FMUL R132, R132, 0.5 ;  /* 0x3f00000084849820 */ /* 0x000fe20000400000 */
[----:B------:R4:W5:Y:S01]  /*2e60*/  MUFU.EX2 R27, R26 ;  /* 0x0000001a001b7308 */ /* 0x0009620000000800 */
[----:B--2---:R-:W-:Y:S01]  /*2e70*/  @!P5 FMUL R116, R116, R116 ;  /* 0x000000747474d220 */ /* 0x004fe20000400000 */
[----:B------:R-:W-:Y:S01]  /*2e80*/  FSETP.GEU.AND P5, PT, R128, -126, PT ;  /* 0xc2fc00008000780b */ /* 0x000fe20003fae000 */
[--C-:B------:R-:W-:Y:S01]  /*2e90*/  FFMA R3, R87, UR6, -R2.reuse ;  /* 0x0000000657037c23 */ /* 0x100fe20008000802 */
[--C-:B------:R-:W-:Y:S01]  /*2ea0*/  FFMA R82, R82, UR6, -R2.reuse ;  /* 0x0000000652527c23 */ /* 0x100fe20008000802 */
[--C-:B------:R-:W-:Y:S01]  /*2eb0*/  FFMA R103, R103, UR6, -R2.reuse ;  /* 0x0000000667677c23 */ /* 0x100fe20008000802 */
[--C-:B------:R-:W-:Y:S01]  /*2ec0*/  FFMA R95, R95, UR6, -R2.reuse ;  /* 0x000000065f5f7c23 */ /* 0x100fe20008000802 */
[----:B------:R-:W-:Y:S01]  /*2ed0*/  @!P3 FMUL R124, R124, 0.5 ;  /* 0x3f0000007c7cb820 */ /* 0x000fe20000400000 */
[----:B------:R-:W2:Y:S01]  /*2ee0*/  MUFU.EX2 R132, R132 ;  /* 0x0000008400847308 */ /* 0x000ea20000000800 */
[----:B---3--:R-:W-:Y:S01]  /*2ef0*/  @!P6 FMUL R109, R109, R109 ;  /* 0x0000006d6d6de220 */ /* 0x008fe20000400000 */
[----:B------:R-:W-:Y:S01]  /*2f00*/  FSETP.GEU.AND P6, PT, R30, -126, PT ;  /* 0xc2fc00001e00780b */ /* 0x000fe20003fce000 */
[--C-:B----4-:R-:W-:Y:S01]  /*2f10*/  FFMA R26, R90, UR6, -R2.reuse ;  /* 0x000000065a1a7c23 */ /* 0x110fe20008000802 */
[--C-:B------:R-:W-:Y:S01]  /*2f20*/  FFMA R99, R99, UR6, -R2.reuse ;  /* 0x0000000663637c23 */ /* 0x100fe20008000802 */
[--C-:B------:R-:W-:Y:S01]  /*2f30*/  FFMA R115, R115, UR6, -R2.reuse ;  /* 0x0000000673737c23 */ /* 0x100fe20008000802 */
[--C-:B------:R-:W-:Y:S01]  /*2f40*/  FFMA R107, R107, UR6, -R2.reuse ;  /* 0x000000066b6b7c23 */ /* 0x100fe20008000802 */
[----:B------:R-:W-:Y:S01]  /*2f50*/  @!P5 FMUL R128, R128, 0.5 ;  /* 0x3f0000008080d820 */ /* 0x000fe20000400000 */
[----:B------:R-:W3:Y:S01]  /*2f60*/  MUFU.EX2 R124, R124 ;  /* 0x0000007c007c7308 */ /* 0x000ee20000000800 */
[----:B-----5:R-:W-:Y:S01]  /*2f70*/  @!P4 FMUL R27, R27, R27 ;  /* 0x0000001b1b1bc220 */ /* 0x020fe20000400000 */
[----:B------:R-:W-:Y:S01]  /*2f80*/  FSETP.GEU.AND P4, PT, R38, -126, PT ;  /* 0xc2fc00002600780b */ /* 0x000fe20003f8e000 */
[--C-:B------:R-:W-:Y:S01]  /*2f90*/  FFMA R111, R111, UR6, -R2.reuse ;  /* 0x000000066f6f7c23 */ /* 0x100fe20008000802 */
[--C-:B------:R-:W-:Y:S01]  /*2fa0*/  FFMA R117, R123, UR6, -R2.reuse ;  /* 0x000000067b757c23 */ /* 0x100fe20008000802 */
[--C-:B------:R-:W-:Y:S01]  /*2fb0*/  FFMA R121, R127, UR6, -R2.reuse ;  /* 0x000000067f797c23 */ /* 0x100fe20008000802 */
[--C-:B------:R-:W-:Y:S01]  /*2fc0*/  FFMA R164, R126, UR6, -R2.reuse ;  /* 0x000000067ea47c23 */ /* 0x100fe20008000802 */
[----:B------:R-:W-:Y:S01]  /*2fd0*/  @!P6 FMUL R30, R30, 0.5 ;  /* 0x3f0000001e1ee820 */ /* 0x000fe20000400000 */
[----:B------:R-:W4:Y:S01]  /*2fe0*/  MUFU.EX2 R128, R128 ;  /* 0x0000008000807308 */ /* 0x000f220000000800 */
[----:B--2---:R-:W-:Y:S01]  /*2ff0*/  @!P1 FMUL R132, R132, R132 ;  /* 0x0000008484849220 */ /* 0x004fe20000400000 */
[----:B------:R-:W-:Y:S01]  /*3000*/  FSETP.GEU.AND P1, PT, R144, -126, PT ;  /* 0xc2fc00009000780b */ /* 0x000fe20003f2e000 */
[--C-:B------:R-:W-:Y:S01]  /*3010*/  FFMA R123, R131, UR6, -R2.reuse ;  /* 0x00000006837b7c23 */ /* 0x100fe20008000802 */
[--C-:B------:R-:W-:Y:S01]  /*3020*/  FFMA R125, R139, UR6, -R2.reuse ;  /* 0x000000068b7d7c23 */ /* 0x100fe20008000802 */
[--C-:B------:R-:W-:Y:S01]  /*3030*/  FFMA R130, R130, UR6, -R2.reuse ;  /* 0x0000000682827c23 */ /* 0x100fe20008000802 */
[--C-:B------:R-:W-:Y:S01]  /*3040*/  FFMA R138, R138, UR6, -R2.reuse ;  /* 0x000000068a8a7c23 */ /* 0x100fe20008000802 */
[----:B------:R-:W-:Y:S01]  /*3050*/  @!P4 FMUL R38, R38, 0.5 ;  /* 0x3f0000002626c820 */ /* 0x000fe20000400000 */
[----:B------:R2:W5:Y:S01]  /*3060*/  MUFU.EX2 R31, R30 ;  /* 0x0000001e001f7308 */ /* 0x0005620000000800 */
[----:B---3--:R-:W-:Y:S01]  /*3070*/  @!P3 FMUL R124, R124, R124 ;  /* 0x0000007c7c7cb220 */ /* 0x008fe20000400000 */
[----:B------:R-:W-:Y:S01]  /*3080*/  FSETP.GEU.AND P3, PT, R136, -126, PT ;  /* 0xc2fc00008800780b */ /* 0x000fe20003f6e000 */
[--C-:B------:R-:W-:Y:S01]  /*3090*/  FFMA R127, R143, UR6, -R2.reuse ;  /* 0x000000068f7f7c23 */ /* 0x100fe20008000802 */
[--C-:B------:R-:W-:Y:S01]  /*30a0*/  FFMA R129, R147, UR6, -R2.reuse ;  /* 0x0000000693817c23 */ /* 0x100fe20008000802 */
[--C-:B------:R-:W-:Y:S01]  /*30b0*/  FFMA R142, R142, UR6, -R2.reuse ;  /* 0x000000068e8e7c23 */ /* 0x100fe20008000802 */
[--C-:B------:R-:W-:Y:S01]  /*30c0*/  FFMA R146, R146, UR6, -R2.reuse ;  /* 0x0000000692927c23 */ /* 0x100fe20008000802 */
[----:B------:R-:W-:Y:S01]  /*30d0*/  @!P1 FMUL R144, R144, 0.5 ;  /* 0x3f00000090909820 */ /* 0x000fe20000400000 */
[----:B------:R3:W1:Y:S01]  /*30e0*/  MUFU.EX2 R39, R38 ;  /* 0x0000002600277308 */ /* 0x0006620000000800 */
[----:B----4-:R-:W-:Y:S01]  /*30f0*/  @!P5 FMUL R128, R128, R128 ;  /* 0x000000808080d220 */ /* 0x010fe20000400000 */
[----:B------:R-:W-:Y:S01]  /*3100*/  FSETP.GEU.AND P5, PT, R140, -126, PT ;  /* 0xc2fc00008c00780b */ /* 0x000fe20003fae000 */
[--C-:B--2---:R-:W-:Y:S01]  /*3110*/  FFMA R30, R94, UR6, -R2.reuse ;  /* 0x000000065e1e7c23 */ /* 0x104fe20008000802 */
[----:B------:R-:W-:Y:S01]  /*3120*/  FADD R131, R40, R85 ;  /* 0x0000005528837221 */ /* 0x000fe20000000000 */
[--C-:B------:R-:W-:Y:S01]  /*3130*/  FFMA R133, R135, UR6, -R2.reuse ;  /* 0x0000000687857c23 */ /* 0x100fe20008000802 */
[----:B------:R-:W-:Y:S01]  /*3140*/  FADD R135, R48, R101 ;  /* 0x0000006530877221 */ /* 0x000fe20000000000 */
[----:B------:R-:W-:Y:S01]  /*3150*/  @!P3 FMUL R136, R136, 0.5 ;  /* 0x3f0000008888b820 */ /* 0x000fe20000400000 */
[----:B------:R-:W2:Y:S01]  /*3160*/  MUFU.EX2 R144, R144 ;  /* 0x0000009000907308 */ /* 0x000ea20000000800 */
[----:B-----5:R-:W-:Y:S01]  /*3170*/  @!P6 FMUL R31, R31, R31 ;  /* 0x0000001f1f1fe220 */ /* 0x020fe20000400000 */
[----:B------:R-:W-:Y:S01]  /*3180*/  FSETP.GEU.AND P6, PT, R42, -126, PT ;  /* 0xc2fc00002a00780b */ /* 0x000fe20003fce000 */
[----:B------:R-:W-:Y:S01]  /*3190*/  FFMA R119, R119, UR6, -R2 ;  /* 0x0000000677777c23 */ /* 0x000fe20008000802 */
[----:B---3--:R-:W-:Y:S01]  /*31a0*/  FADD R38, R10, R73 ;  /* 0x000000490a267221 */ /* 0x008fe20000000000 */
[----:B------:R-:W-:Y:S01]  /*31b0*/  FADD R137, R18, R105 ;  /* 0x0000006912897221 */ /* 0x000fe20000000000 */
[----:B------:R-:W-:Y:S01]  /*31c0*/  F2FP.BF16.F32.PACK_AB R48, R37, R48 ;  /* 0x000000302530723e */ /* 0x000fe200000010ff */
[----:B------:R-:W-:Y:S01]  /*31d0*/  @!P5 FMUL R140, R140, 0.5 ;  /* 0x3f0000008c8cd820 */ /* 0x000fe20000400000 */
[----:B------:R3:W4:Y:S01]  /*31e0*/  MUFU.EX2 R35, R34 ;  /* 0x0000002200237308 */ /* 0x0007220000000800 */
[----:B-1----:R-:W-:Y:S01]  /*31f0*/  @!P4 FMUL R39, R39, R39 ;  /* 0x000000272727c220 */ /* 0x002fe20000400000 */
[----:B------:R-:W-:Y:S01]  /*3200*/  FSETP.GEU.AND P4, PT, R50, -126, PT ;  /* 0xc2fc00003200780b */ /* 0x000fe20003f8e000 */
[----:B------:R-:W-:Y:S01]  /*3210*/  FADD R143, R38, R137 ;  /* 0x00000089268f7221 */ /* 0x000fe20000000000 */
[----:B------:R-:W-:Y:S01]  /*3220*/  FADD R38, R36, R77 ;  /* 0x0000004d24267221 */ /* 0x000fe20000000000 */
[----:B------:R-:W-:Y:S01]  /*3230*/  FADD R137, R52, R109 ;  /* 0x0000006d34897221 */ /* 0x000fe20000000000 */
[----:B------:R-:W-:Y:S01]  /*3240*/  F2FP.BF16.F32.PACK_AB R52, R45, R52 ;  /* 0x000000342d34723e */ /* 0x000fe200000010ff */
[----:B------:R-:W-:Y:S01]  /*3250*/  @!P6 FMUL R42, R42, 0.5 ;  /* 0x3f0000002a2ae820 */ /* 0x000fe20000400000 */
[----:B------:R-:W1:Y:S01]  /*3260*/  MUFU.EX2 R136, R136 ;  /* 0x0000008800887308 */ /* 0x000e620000000800 */
[----:B--2---:R-:W-:Y:S01]  /*3270*/  @!P1 FMUL R144, R144, R144 ;  /* 0x0000009090909220 */ /* 0x004fe20000400000 */
[----:B------:R-:W-:Y:S01]  /*3280*/  FSETP.GEU.AND P1, PT, R154, -126, PT ;  /* 0xc2fc00009a00780b */ /* 0x000fe20003f2e000 */
[----:B---3--:R-:W-:Y:S01]  /*3290*/  FADD R34, R32, R69 ;  /* 0x0000004520227221 */ /* 0x008fe20000000000 */
[----:B------:R-:W-:Y:S01]  /*32a0*/  FADD R147, R38, R137 ;  /* 0x0000008926937221 */ /* 0x000fe20000000000 */
[----:B------:R-:W-:Y:S01]  /*32b0*/  FADD R38, R21, R80 ;  /* 0x0000005015267221 */ /* 0x000fe20000000000 */
[----:B------:R-:W-:Y:S01]  /*32c0*/  FADD R137, R49, R112 ;  /* 0x0000007031897221 */ /* 0x000fe20000000000 */
[----:B------:R-:W-:Y:S01]  /*32d0*/  @!P4 FMUL R50, R50, 0.5 ;  /* 0x3f0000003232c820 */ /* 0x000fe20000400000 */
[----:B------:R-:W2:Y:S01]  /*32e0*/  MUFU.EX2 R43, R42 ;  /* 0x0000002a002b7308 */ /* 0x000ea20000000800 */
[----:B----4-:R-:W-:Y:S01]  /*32f0*/  @!P2 FMUL R35, R35, R35 ;  /* 0x000000232323a220 */ /* 0x010fe20000400000 */
[----:B------:R-:W-:Y:S01]  /*3300*/  FSETP.GEU.AND P2, PT, R46, -126, PT ;  /* 0xc2fc00002e00780b */ /* 0x000fe20003f4e000 */
[----:B------:R-:W-:Y:S01]  /*3310*/  FADD R139, R34, R135 ;  /* 0x00000087228b7221 */ /* 0x000fe20000000000 */
[----:B------:R-:W-:Y:S01]  /*3320*/  FADD R34, R15, R68 ;  /* 0x000000440f227221 */ /* 0x000fe20000000000 */
[----:B------:R-:W-:Y:S01]  /*3330*/  FADD R135, R37, R100 ;  /* 0x0000006425877221 */ /* 0x000fe20000000000 */
[----:B------:R-:W-:Y:S01]  /*3340*/  FADD R137, R38, R137 ;  /* 0x0000008926897221 */ /* 0x000fe20000000000 */
[----:B------:R-:W-:Y:S01]  /*3350*/  @!P1 FMUL R154, R154, 0.5 ;  /* 0x3f0000009a9a9820 */ /* 0x000fe20000400000 */
[----:B------:R-:W3:Y:S01]  /*3360*/  MUFU.EX2 R51, R50 ;  /* 0x0000003200337308 */ /* 0x000ee20000000800 */
        /* <DEDUP_REMOVED lines=10> */
[----:B------:R-:W-:Y:S01]  /*3410*/  FADD R145, R34, R135 ;  /* 0x0000008722917221 */ /* 0x000fe20000000000 */
[----:B------:R-:W-:Y:S01]  /*3420*/  FADD R34, R11, R60 ;  /* 0x0000003c0b227221 */ /* 0x000fe20000000000 */
[----:B------:R-:W-:Y:S01]  /*3430*/  FADD R135, R29, R92 ;  /* 0x0000005c1d877221 */ /* 0x000fe20000000000 */
[----:B------:R-:W-:Y:S01]  /*3440*/  F2FP.BF16.F32.PACK_AB R60, R60, R61 ;  /* 0x0000003d3c3c723e */ /* 0x000fe200000010ff */
[----:B------:R-:W-:Y:S01]  /*3450*/  @!P3 FMUL R148, R148, 0.5 ;  /* 0x3f0000009494b820 */ /* 0x000fe20000400000 */
[----:B------:R-:W2:Y:S01]  /*3460*/  MUFU.EX2 R154, R154 ;  /* 0x0000009a009a7308 */ /* 0x000ea20000000800 */
[----:B---3--:R-:W-:Y:S01]  /*3470*/  @!P4 FMUL R51, R51, R51 ;  /* 0x000000333333c220 */ /* 0x008fe20000400000 */
[----:B------:R-:W-:-:S02]  /*3480*/  FSETP.GEU.AND P4, PT, R62, -126, PT ;  /* 0xc2fc00003e00780b */ /* 0x000fc40003f8e000 */
[----:B------:R-:W-:Y:S02]  /*3490*/  F2FP.BF16.F32.PACK_AB R36, R19, R36 ;  /* 0x000000241324723e */ /* 0x000fe400000010ff */
[----:B------:R-:W-:Y:S01]  /*34a0*/  F2FP.BF16.F32.PACK_AB R40, R23, R40 ;  /* 0x000000281728723e */ /* 0x000fe200000010ff */
[----:B------:R-:W-:Y:S01]  /*34b0*/  @!P6 FMUL R54, R54, 0.5 ;  /* 0x3f0000003636e820 */ /* 0x000fe20000400000 */
[----:B------:R-:W3:Y:S01]  /*34c0*/  MUFU.EX2 R47, R46 ;  /* 0x0000002e002f7308 */ /* 0x000ee20000000800 */
[----:B-1----:R-:W-:Y:S01]  /*34d0*/  @!P5 FMUL R140, R140, R140 ;  /* 0x0000008c8c8cd220 */ /* 0x002fe20000400000 */
[----:B------:R-:W-:-:S04]  /*34e0*/  FSETP.GEU.AND P5, PT, R152, -126, PT ;  /* 0xc2fc00009800780b */ /* 0x000fc80003fae000 */
[----:B------:R-:W-:Y:S01]  /*34f0*/  F2FP.BF16.F32.PACK_AB R37, R140, R51 ;  /* 0x000000338c25723e */ /* 0x000fe200000010ff */
[----:B------:R-:W-:Y:S01]  /*3500*/  @!P4 FMUL R62, R62, 0.5 ;  /* 0x3f0000003e3ec820 */ /* 0x000fe20000400000 */
[----:B------:R-:W1:Y:S01]  /*3510*/  MUFU.EX2 R55, R54 ;  /* 0x0000003600377308 */ /* 0x000e620000000800 */
[----:B--2---:R-:W-:Y:S01]  /*3520*/  @!P1 FMUL R154, R154, R154 ;  /* 0x0000009a9a9a9220 */ /* 0x004fe20000400000 */
[----:B------:R-:W-:-:S05]  /*3530*/  FSETP.GEU.AND P1, PT, R160, -126, PT ;  /* 0xc2fc0000a000780b */ /* 0x000fca0003f2e000 */
[----:B------:R-:W-:Y:S01]  /*3540*/  @!P5 FMUL R152, R152, 0.5 ;  /* 0x3f0000009898d820 */ /* 0x000fe20000400000 */
[----:B------:R-:W2:Y:S01]  /*3550*/  MUFU.EX2 R148, R148 ;  /* 0x0000009400947308 */ /* 0x000ea20000000800 */
[----:B---3--:R-:W-:Y:S01]  /*3560*/  @!P2 FMUL R47, R47, R47 ;  /* 0x0000002f2f2fa220 */ /* 0x008fe20000400000 */
[----:B------:R-:W-:-:S05]  /*3570*/  FSETP.GEU.AND P2, PT, R58, -126, PT ;  /* 0xc2fc00003a00780b */ /* 0x000fca0003f4e000 */
[----:B------:R-:W-:Y:S01]  /*3580*/  @!P1 FMUL R160, R160, 0.5 ;  /* 0x3f000000a0a09820 */ /* 0x000fe20000400000 */
[----:B------:R3:W4:Y:S01]  /*3590*/  MUFU.EX2 R63, R62 ;  /* 0x0000003e003f7308 */ /* 0x0007220000000800 */
[----:B-1----:R-:W-:Y:S01]  /*35a0*/  @!P6 FMUL R55, R55, R55 ;  /* 0x000000373737e220 */ /* 0x002fe20000400000 */
[----:B------:R-:W-:-:S05]  /*35b0*/  FSETP.GEU.AND P6, PT, R66, -126, PT ;  /* 0xc2fc00004200780b */ /* 0x000fca0003fce000 */
[----:B------:R-:W-:Y:S01]  /*35c0*/  @!P2 FMUL R58, R58, 0.5 ;  /* 0x3f0000003a3aa820 */ /* 0x000fe20000400000 */
[----:B------:R-:W1:Y:S01]  /*35d0*/  MUFU.EX2 R152, R152 ;  /* 0x0000009800987308 */ /* 0x000e620000000800 */
[----:B--2---:R-:W-:Y:S01]  /*35e0*/  @!P3 FMUL R148, R148, R148 ;  /* 0x000000949494b220 */ /* 0x004fe20000400000 */
[----:B------:R-:W-:Y:S01]  /*35f0*/  FSETP.GEU.AND P3, PT, R156, -126, PT ;  /* 0xc2fc00009c00780b */ /* 0x000fe20003f6e000 */
[----:B---3--:R-:W-:Y:S01]  /*3600*/  FADD R62, R34, R135 ;  /* 0x00000087223e7221 */ /* 0x008fe20000000000 */
[----:B------:R-:W-:Y:S01]  /*3610*/  FADD R34, R19, R76 ;  /* 0x0000004c13227221 */ /* 0x000fe20000000000 */
[----:B------:R-:W-:Y:S02]  /*3620*/  FADD R135, R45, R108 ;  /* 0x0000006c2d877221 */ /* 0x000fe40000000000 */
[----:B------:R-:W-:Y:S01]  /*3630*/  @!P6 FMUL R66, R66, 0.5 ;  /* 0x3f0000004242e820 */ /* 0x000fe20000400000 */
[----:B------:R-:W2:Y:S01]  /*3640*/  MUFU.EX2 R59, R58 ;  /* 0x0000003a003b7308 */ /* 0x000ea20000000800 */
[----:B----4-:R-:W-:Y:S01]  /*3650*/  @!P4 FMUL R63, R63, R63 ;  /* 0x0000003f3f3fc220 */ /* 0x010fe20000400000 */
[----:B------:R-:W-:Y:S01]  /*3660*/  FSETP.GEU.AND P4, PT, R74, -126, PT ;  /* 0xc2fc00004a00780b */ /* 0x000fe20003f8e000 */
[----:B------:R-:W-:Y:S01]  /*3670*/  FADD R149, R34, R135 ;  /* 0x0000008722957221 */ /* 0x000fe20000000000 */
[----:B------:R-:W-:Y:S01]  /*3680*/  FADD R34, R12, R81 ;  /* 0x000000510c227221 */ /* 0x000fe20000000000 */
[----:B------:R-:W-:-:S02]  /*3690*/  FADD R135, R20, R113 ;  /* 0x0000007114877221 */ /* 0x000fc40000000000 */
[----:B------:R-:W-:Y:S01]  /*36a0*/  @!P3 FMUL R156, R156, 0.5 ;  /* 0x3f0000009c9cb820 */ /* 0x000fe20000400000 */
[----:B------:R-:W3:Y:S01]  /*36b0*/  MUFU.EX2 R160, R160 ;  /* 0x000000a000a07308 */ /* 0x000ee20000000800 */
[----:B-1----:R-:W-:Y:S01]  /*36c0*/  @!P5 FMUL R152, R152, R152 ;  /* 0x000000989898d220 */ /* 0x002fe20000400000 */
[----:B------:R-:W-:Y:S01]  /*36d0*/  FSETP.GEU.AND P5, PT, R158, -126, PT ;  /* 0xc2fc00009e00780b */ /* 0x000fe20003fae000 */
[----:B------:R-:W-:Y:S01]  /*36e0*/  FADD R135, R34, R135 ;  /* 0x0000008722877221 */ /* 0x000fe20000000000 */
[----:B------:R-:W-:Y:S01]  /*36f0*/  FADD R149, R62, R149 ;  /* 0x000000953e957221 */ /* 0x000fe20000000000 */
[----:B------:R-:W-:Y:S02]  /*3700*/  F2FP.BF16.F32.PACK_AB R62, R64, R65 ;  /* 0x00000041403e723e */ /* 0x000fe400000010ff */
        /* <DEDUP_REMOVED lines=24> */
[----:B------:R-:W-:-:S05]  /*3890*/  FSETP.GEU.AND P5, PT, R3, -126, PT ;  /* 0xc2fc00000300780b */ /* 0x000fca0003fae000 */
        /* <DEDUP_REMOVED lines=13> */
[----:B------:R1:W4:Y:S01]  /*3970*/  MUFU.EX2 R90, R3 ;  /* 0x00000003005a7308 */ /* 0x0003220000000800 */
[----:B--2---:R-:W-:-:S06]  /*3980*/  @!P4 FMUL R87, R87, R87 ;  /* 0x000000575757c220 */ /* 0x004fcc0000400000 */
[----:B------:R-:W-:Y:S01]  /*3990*/  @!P1 FMUL R103, R103, 0.5 ;  /* 0x3f00000067679820 */ /* 0x000fe20000400000 */
[----:B------:R-:W2:Y:S01]  /*39a0*/  MUFU.EX2 R83, R82 ;  /* 0x0000005200537308 */ /* 0x000ea20000000800 */
[----:B-1----:R-:W-:Y:S01]  /*39b0*/  FFMA R3, R98, UR6, -R2 ;  /* 0x0000000662037c23 */ /* 0x002fe20008000802 */
[----:B---3--:R-:W-:Y:S01]  /*39c0*/  @!P3 FMUL R162, R162, R162 ;  /* 0x000000a2a2a2b220 */ /* 0x008fe20000400000 */
[----:B------:R-:W-:-:S03]  /*39d0*/  FSETP.GEU.AND P3, PT, R95, -126, PT ;  /* 0xc2fc00005f00780b */ /* 0x000fc60003f6e000 */
[----:B------:R-:W-:Y:S02]  /*39e0*/  FSETP.GEU.AND P4, PT, R3, -126, PT ;  /* 0xc2fc00000300780b */ /* 0x000fe40003f8e000 */
[----:B------:R1:W3:Y:S01]  /*39f0*/  MUFU.EX2 R94, R26 ;  /* 0x0000001a005e7308 */ /* 0x0002e20000000800 */
[----:B----4-:R-:W-:Y:S01]  /*3a00*/  @!P5 FMUL R90, R90, R90 ;  /* 0x0000005a5a5ad220 */ /* 0x010fe20000400000 */
[----:B------:R-:W-:-:S06]  /*3a10*/  FSETP.GEU.AND P5, PT, R99, -126, PT ;  /* 0xc2fc00006300780b */ /* 0x000fcc0003fae000 */
[----:B------:R-:W-:Y:S01]  /*3a20*/  @!P3 FMUL R95, R95, 0.5 ;  /* 0x3f0000005f5fb820 */ /* 0x000fe20000400000 */
[----:B-1----:R-:W-:Y:S01]  /*3a30*/  FFMA R26, R102, UR6, -R2 ;  /* 0x00000006661a7c23 */ /* 0x002fe20008000802 */
[----:B------:R-:W1:Y:S01]  /*3a40*/  MUFU.EX2 R103, R103 ;  /* 0x0000006700677308 */ /* 0x000e620000000800 */
[----:B------:R-:W-:Y:S01]  /*3a50*/  @!P4 FMUL R3, R3, 0.5 ;  /* 0x3f0000000303c820 */ /* 0x000fe20000400000 */
[----:B--2---:R-:W-:Y:S01]  /*3a60*/  @!P2 FMUL R83, R83, R83 ;  /* 0x000000535353a220 */ /* 0x004fe20000400000 */
[----:B------:R-:W-:Y:S02]  /*3a70*/  FSETP.GEU.AND P2, PT, R30, -126, PT ;  /* 0xc2fc00001e00780b */ /* 0x000fe40003f4e000 */
[----:B------:R-:W-:Y:S01]  /*3a80*/  @!P5 FMUL R99, R99, 0.5 ;  /* 0x3f0000006363d820 */ /* 0x000fe20000400000 */
[----:B---3--:R-:W-:Y:S02]  /*3a90*/  @!P6 FMUL R94, R94, R94 ;  /* 0x0000005e5e5ee220 */ /* 0x008fe40000400000 */
[----:B------:R2:W3:Y:S01]  /*3aa0*/  MUFU.EX2 R102, R3 ;  /* 0x0000000300667308 */ /* 0x0004e20000000800 */
[----:B------:R-:W-:Y:S01]  /*3ab0*/  FSETP.GEU.AND P6, PT, R26, -126, PT ;  /* 0xc2fc00001a00780b */ /* 0x000fe20003fce000 */
[----:B------:R-:W-:-:S06]  /*3ac0*/  FADD R34, R27, R94 ;  /* 0x0000005e1b227221 */ /* 0x000fcc0000000000 */
[----:B------:R-:W4:Y:S01]  /*3ad0*/  MUFU.EX2 R95, R95 ;  /* 0x0000005f005f7308 */ /* 0x000f220000000800 */
[----:B--2---:R-:W-:Y:S01]  /*3ae0*/  FFMA R3, R110, UR6, -R2 ;  /* 0x000000066e037c23 */ /* 0x004fe20008000802 */
[----:B-1----:R-:W-:Y:S01]  /*3af0*/  @!P1 FMUL R103, R103, R103 ;  /* 0x0000006767679220 */ /* 0x002fe20000400000 */
[----:B------:R-:W-:Y:S01]  /*3b00*/  FSETP.GEU.AND P1, PT, R115, -126, PT ;  /* 0xc2fc00007300780b */ /* 0x000fe20003f2e000 */
[----:B------:R-:W-:Y:S02]  /*3b10*/  @!P2 FMUL R30, R30, 0.5 ;  /* 0x3f0000001e1ea820 */ /* 0x000fe40000400000 */
[----:B------:R-:W-:Y:S02]  /*3b20*/  @!P6 FMUL R26, R26, 0.5 ;  /* 0x3f0000001a1ae820 */ /* 0x000fe40000400000 */
[----:B------:R-:W1:Y:S01]  /*3b30*/  MUFU.EX2 R99, R99 ;  /* 0x0000006300637308 */ /* 0x000e620000000800 */
[----:B---3--:R-:W-:Y:S01]  /*3b40*/  @!P4 FMUL R102, R102, R102 ;  /* 0x000000666666c220 */ /* 0x008fe20000400000 */
[----:B------:R-:W-:-:S06]  /*3b50*/  FSETP.GEU.AND P4, PT, R3, -126, PT ;  /* 0xc2fc00000300780b */ /* 0x000fcc0003f8e000 */
[----:B------:R2:W3:Y:S01]  /*3b60*/  MUFU.EX2 R98, R30 ;  /* 0x0000001e00627308 */ /* 0x0004e20000000800 */
[----:B----4-:R-:W-:Y:S01]  /*3b70*/  @!P3 FMUL R95, R95, R95 ;  /* 0x0000005f5f5fb220 */ /* 0x010fe20000400000 */
[----:B------:R-:W-:Y:S01]  /*3b80*/  FSETP.GEU.AND P3, PT, R107, -126, PT ;  /* 0xc2fc00006b00780b */ /* 0x000fe20003f6e000 */
[----:B------:R-:W-:-:S04]  /*3b90*/  @!P1 FMUL R115, R115, 0.5 ;  /* 0x3f00000073739820 */ /* 0x000fc80000400000 */
[----:B------:R-:W-:Y:S01]  /*3ba0*/  @!P4 FMUL R3, R3, 0.5 ;  /* 0x3f0000000303c820 */ /* 0x000fe20000400000 */
[----:B-1----:R-:W-:Y:S01]  /*3bb0*/  @!P5 FMUL R99, R99, R99 ;  /* 0x000000636363d220 */ /* 0x002fe20000400000 */
[----:B------:R-:W-:Y:S01]  /*3bc0*/  FSETP.GEU.AND P5, PT, R111, -126, PT ;  /* 0xc2fc00006f00780b */ /* 0x000fe20003fae000 */
[----:B--2---:R-:W-:Y:S01]  /*3bd0*/  FFMA R30, R106, UR6, -R2 ;  /* 0x000000066a1e7c23 */ /* 0x004fe20008000802 */
[----:B------:R-:W1:Y:S04]  /*3be0*/  MUFU.EX2 R115, R115 ;  /* 0x0000007300737308 */ /* 0x000e680000000800 */
[----:B------:R-:W-:Y:S01]  /*3bf0*/  @!P3 FMUL R107, R107, 0.5 ;  /* 0x3f0000006b6bb820 */ /* 0x000fe20000400000 */
[----:B---3--:R-:W-:Y:S01]  /*3c00*/  @!P2 FMUL R98, R98, R98 ;  /* 0x000000626262a220 */ /* 0x008fe20000400000 */
[----:B------:R-:W-:-:S02]  /*3c10*/  FSETP.GEU.AND P2, PT, R30, -126, PT ;  /* 0xc2fc00001e00780b */ /* 0x000fc40003f4e000 */
[----:B------:R2:W3:Y:S03]  /*3c20*/  MUFU.EX2 R106, R26 ;  /* 0x0000001a006a7308 */ /* 0x0004e60000000800 */
[----:B------:R-:W-:-:S05]  /*3c30*/  @!P5 FMUL R111, R111, 0.5 ;  /* 0x3f0000006f6fd820 */ /* 0x000fca0000400000 */
[----:B------:R-:W4:Y:S01]  /*3c40*/  MUFU.EX2 R107, R107 ;  /* 0x0000006b006b7308 */ /* 0x000f220000000800 */
[----:B--2---:R-:W-:Y:S01]  /*3c50*/  FFMA R26, R114, UR6, -R2 ;  /* 0x00000006721a7c23 */ /* 0x004fe20008000802 */
[----:B-1----:R-:W-:Y:S01]  /*3c60*/  @!P1 FMUL R115, R115, R115 ;  /* 0x0000007373739220 */ /* 0x002fe20000400000 */
[----:B------:R-:W-:Y:S01]  /*3c70*/  FSETP.GEU.AND P1, PT, R121, -126, PT ;  /* 0xc2fc00007900780b */ /* 0x000fe20003f2e000 */
[----:B------:R-:W-:-:S04]  /*3c80*/  @!P2 FMUL R30, R30, 0.5 ;  /* 0x3f0000001e1ea820 */ /* 0x000fc80000400000 */
[----:B------:R1:W2:Y:S01]  /*3c90*/  MUFU.EX2 R114, R3 ;  /* 0x0000000300727308 */ /* 0x0002a20000000800 */
[----:B---3--:R-:W-:Y:S01]  /*3ca0*/  @!P6 FMUL R106, R106, R106 ;  /* 0x0000006a6a6ae220 */ /* 0x008fe20000400000 */
[----:B------:R-:W-:-:S06]  /*3cb0*/  FSETP.GEU.AND P6, PT, R26, -126, PT ;  /* 0xc2fc00001a00780b */ /* 0x000fcc0003fce000 */
[----:B------:R-:W3:Y:S01]  /*3cc0*/  MUFU.EX2 R111, R111 ;  /* 0x0000006f006f7308 */ /* 0x000ee20000000800 */
[----:B-1----:R-:W-:Y:S01]  /*3cd0*/  FFMA R3, R122, UR6, -R2 ;  /* 0x000000067a037c23 */ /* 0x002fe20008000802 */
[----:B----4-:R-:W-:Y:S01]  /*3ce0*/  @!P3 FMUL R107, R107, R107 ;  /* 0x0000006b6b6bb220 */ /* 0x010fe20000400000 */
[----:B------:R-:W-:-:S03]  /*3cf0*/  @!P1 FMUL R121, R121, 0.5 ;  /* 0x3f00000079799820 */ /* 0x000fc60000400000 */
[----:B------:R-:W-:Y:S01]  /*3d00*/  FSETP.GEU.AND P3, PT, R3, -126, PT ;  /* 0xc2fc00000300780b */ /* 0x000fe20003f6e000 */
[----:B------:R-:W-:Y:S01]  /*3d10*/  @!P6 FMUL R26, R26, 0.5 ;  /* 0x3f0000001a1ae820 */ /* 0x000fe20000400000 */
[----:B------:R1:W4:Y:S01]  /*3d20*/  MUFU.EX2 R110, R30 ;  /* 0x0000001e006e7308 */ /* 0x0003220000000800 */
[----:B--2---:R-:W-:Y:S01]  /*3d30*/  @!P4 FMUL R114, R114, R114 ;  /* 0x000000727272c220 */ /* 0x004fe20000400000 */
[----:B------:R-:W-:-:S06]  /*3d40*/  FSETP.GEU.AND P4, PT, R117, -126, PT ;  /* 0xc2fc00007500780b */ /* 0x000fcc0003f8e000 */
[----:B------:R-:W2:Y:S01]  /*3d50*/  MUFU.EX2 R121, R121 ;  /* 0x0000007900797308 */ /* 0x000ea20000000800 */
[----:B---3--:R-:W-:Y:S01]  /*3d60*/  @!P5 FMUL R111, R111, R111 ;  /* 0x0000006f6f6fd220 */ /* 0x008fe20000400000 */
[----:B------:R-:W-:Y:S01]  /*3d70*/  FSETP.GEU.AND P5, PT, R164, -126, PT ;  /* 0xc2fc0000a400780b */ /* 0x000fe20003fae000 */
[----:B------:R-:W-:Y:S01]  /*3d80*/  @!P3 FMUL R3, R3, 0.5 ;  /* 0x3f0000000303b820 */ /* 0x000fe20000400000 */
[----:B-1----:R-:W-:-:S03]  /*3d90*/  FFMA R30, R118, UR6, -R2 ;  /* 0x00000006761e7c23 */ /* 0x002fc60008000802 */
[----:B------:R-:W-:Y:S01]  /*3da0*/  @!P4 FMUL R117, R117, 0.5 ;  /* 0x3f0000007575c820 */ /* 0x000fe20000400000 */
[----:B------:R1:W3:Y:S01]  /*3db0*/  MUFU.EX2 R126, R3 ;  /* 0x00000003007e7308 */ /* 0x0002e20000000800 */
[----:B----4-:R-:W-:Y:S01]  /*3dc0*/  @!P2 FMUL R110, R110, R110 ;  /* 0x0000006e6e6ea220 */ /* 0x010fe20000400000 */
[----:B------:R-:W-:-:S03]  /*3dd0*/  FSETP.GEU.AND P2, PT, R30, -126, PT ;  /* 0xc2fc00001e00780b */ /* 0x000fc60003f4e000 */
[----:B------:R-:W-:Y:S02]  /*3de0*/  FADD R38, R43, R110 ;  /* 0x0000006e2b267221 */ /* 0x000fe40000000000 */
[----:B------:R-:W-:Y:S01]  /*3df0*/  @!P5 FMUL R164, R164, 0.5 ;  /* 0x3f000000a4a4d820 */ /* 0x000fe20000400000 */
[----:B------:R-:W4:Y:S01]  /*3e00*/  MUFU.EX2 R117, R117 ;  /* 0x0000007500757308 */ /* 0x000f220000000800 */
[----:B--2---:R-:W-:Y:S01]  /*3e10*/  @!P1 FMUL R121, R121, R121 ;  /* 0x0000007979799220 */ /* 0x004fe20000400000 */
[----:B------:R-:W-:Y:S01]  /*3e20*/  FSETP.GEU.AND P1, PT, R125, -126, PT ;  /* 0xc2fc00007d00780b */ /* 0x000fe20003f2e000 */
[----:B-1----:R-:W-:-:S04]  /*3e30*/  FFMA R3, R134, UR6, -R2 ;  /* 0x0000000686037c23 */ /* 0x002fc80008000802 */
[----:B------:R-:W-:Y:S01]  /*3e40*/  @!P2 FMUL R30, R30, 0.5 ;  /* 0x3f0000001e1ea820 */ /* 0x000fe20000400000 */
[----:B------:R-:W1:Y:S01]  /*3e50*/  MUFU.EX2 R164, R164 ;  /* 0x000000a400a47308 */ /* 0x000e620000000800 */
[----:B---3--:R-:W-:Y:S01]  /*3e60*/  @!P3 FMUL R126, R126, R126 ;  /* 0x0000007e7e7eb220 */ /* 0x008fe20000400000 */
[----:B------:R-:W-:-:S05]  /*3e70*/  FSETP.GEU.AND P3, PT, R130, -126, PT ;  /* 0xc2fc00008200780b */ /* 0x000fca0003f6e000 */
[----:B------:R-:W-:Y:S01]  /*3e80*/  @!P1 FMUL R125, R125, 0.5 ;  /* 0x3f0000007d7d9820 */ /* 0x000fe20000400000 */
[----:B------:R2:W3:Y:S01]  /*3e90*/  MUFU.EX2 R122, R30 ;  /* 0x0000001e007a7308 */ /* 0x0004e20000000800 */
[----:B----4-:R-:W-:Y:S01]  /*3ea0*/  @!P4 FMUL R117, R117, R117 ;  /* 0x000000757575c220 */ /* 0x010fe20000400000 */
[----:B------:R-:W-:-:S03]  /*3eb0*/  FSETP.GEU.AND P4, PT, R123, -126, PT ;  /* 0xc2fc00007b00780b */ /* 0x000fc60003f8e000 */
[----:B------:R-:W-:Y:S02]  /*3ec0*/  FADD R70, R148, R117 ;  /* 0x0000007594467221 */ /* 0x000fe40000000000 */
[----:B------:R-:W-:Y:S01]  /*3ed0*/  @!P3 FMUL R130, R130, 0.5 ;  /* 0x3f0000008282b820 */ /* 0x000fe20000400000 */
[----:B------:R-:W4:Y:S01]  /*3ee0*/  MUFU.EX2 R125, R125 ;  /* 0x0000007d007d7308 */ /* 0x000f220000000800 */
[----:B-1----:R-:W-:Y:S01]  /*3ef0*/  @!P5 FMUL R164, R164, R164 ;  /* 0x000000a4a4a4d220 */ /* 0x002fe20000400000 */
[----:B------:R-:W-:Y:S01]  /*3f00*/  FSETP.GEU.AND P5, PT, R138, -126, PT ;  /* 0xc2fc00008a00780b */ /* 0x000fe20003fae000 */
[----:B--2---:R-:W-:Y:S01]  /*3f10*/  FADD R30, R24, R53 ;  /* 0x00000035181e7221 */ /* 0x004fe20000000000 */
[----:B------:R-:W-:-:S03]  /*3f20*/  F2FP.BF16.F32.PACK_AB R24, R7, R24 ;  /* 0x000000180718723e */ /* 0x000fc600000010ff */
[----:B------:R-:W-:Y:S01]  /*3f30*/  @!P4 FMUL R123, R123, 0.5 ;  /* 0x3f0000007b7bc820 */ /* 0x000fe20000400000 */
[----:B------:R-:W1:Y:S01]  /*3f40*/  MUFU.EX2 R130, R130 ;  /* 0x0000008200827308 */ /* 0x000e620000000800 */
[----:B------:R-:W-:Y:S01]  /*3f50*/  FADD R42, R30, R131 ;  /* 0x000000831e2a7221 */ /* 0x000fe20000000000 */
[----:B------:R-:W-:Y:S01]  /*3f60*/  FADD R30, R7, R56 ;  /* 0x00000038071e7221 */ /* 0x000fe20000000000 */
[----:B------:R-:W-:Y:S01]  /*3f70*/  FADD R131, R23, R84 ;  /* 0x0000005417837221 */ /* 0x000fe20000000000 */
[----:B---3--:R-:W-:Y:S01]  /*3f80*/  @!P2 FMUL R122, R122, R122 ;  /* 0x0000007a7a7aa220 */ /* 0x008fe20000400000 */
[----:B------:R-:W-:Y:S01]  /*3f90*/  FADD R42, R42, R139 ;  /* 0x0000008b2a2a7221 */ /* 0x000fe20000000000 */
[----:B------:R-:W-:Y:S01]  /*3fa0*/  F2FP.BF16.F32.PACK_AB R56, R56, R53 ;  /* 0x000000353838723e */ /* 0x000fe200000010ff */
[----:B------:R-:W-:Y:S01]  /*3fb0*/  @!P5 FMUL R138, R138, 0.5 ;  /* 0x3f0000008a8ad820 */ /* 0x000fe20000400000 */
[----:B------:R-:W2:Y:S01]  /*3fc0*/  MUFU.EX2 R123, R123 ;  /* 0x0000007b007b7308 */ /* 0x000ea20000000800 */
[----:B----4-:R-:W-:Y:S01]  /*3fd0*/  @!P1 FMUL R125, R125, R125 ;  /* 0x0000007d7d7d9220 */ /* 0x010fe20000400000 */
[----:B------:R-:W-:Y:S01]  /*3fe0*/  FSETP.GEU.AND P1, PT, R129, -126, PT ;  /* 0xc2fc00008100780b */ /* 0x000fe20003f2e000 */
[----:B------:R-:W-:Y:S01]  /*3ff0*/  FADD R46, R30, R131 ;  /* 0x000000831e2e7221 */ /* 0x000fe20000000000 */
[----:B------:R-:W-:Y:S01]  /*4000*/  FADD R30, R6, R57 ;  /* 0x00000039061e7221 */ /* 0x000fe20000000000 */
[----:B------:R-:W-:Y:S01]  /*4010*/  FADD R131, R14, R89 ;  /* 0x000000590e837221 */ /* 0x000fe20000000000 */
[----:B------:R-:W-:Y:S01]  /*4020*/  F2FP.BF16.F32.PACK_AB R53, R162, R83 ;  /* 0x00000053a235723e */ /* 0x000fe200000010ff */
[----:B------:R-:W-:Y:S01]  /*4030*/  FADD R46, R46, R141 ;  /* 0x0000008d2e2e7221 */ /* 0x000fe20000000000 */
[----:B------:R-:W3:Y:S01]  /*4040*/  MUFU.EX2 R134, R138 ;  /* 0x0000008a00867308 */ /* 0x000ee20000000800 */
[----:B-1----:R-:W-:Y:S01]  /*4050*/  @!P3 FMUL R130, R130, R130 ;  /* 0x000000828282b220 */ /* 0x002fe20000400000 */
[----:B------:R-:W-:Y:S01]  /*4060*/  FSETP.GEU.AND P3, PT, R142, -126, PT ;  /* 0xc2fc00008e00780b */ /* 0x000fe20003f6e000 */
[----:B------:R-:W-:Y:S01]  /*4070*/  FADD R50, R30, R131 ;  /* 0x000000831e327221 */ /* 0x000fe20000000000 */
[----:B------:R-:W-:Y:S01]  /*4080*/  FADD R30, R9, R22 ;  /* 0x00000016091e7221 */ /* 0x000fe20000000000 */
[----:B------:R-:W-:Y:S01]  /*4090*/  FADD R131, R25, R88 ;  /* 0x0000005819837221 */ /* 0x000fe20000000000 */
[----:B------:R-:W-:Y:S01]  /*40a0*/  FADD R46, R46, R149 ;  /* 0x000000952e2e7221 */ /* 0x000fe20000000000 */
[----:B------:R-:W-:Y:S01]  /*40b0*/  @!P1 FMUL R129, R129, 0.5 ;  /* 0x3f00000081819820 */ /* 0x000fe20000400000 */
[----:B------:R1:W4:Y:S01]  /*40c0*/  MUFU.EX2 R118, R26 ;  /* 0x0000001a00767308 */ /* 0x0003220000000800 */
[----:B--2---:R-:W-:Y:S01]  /*40d0*/  @!P4 FMUL R123, R123, R123 ;  /* 0x0000007b7b7bc220 */ /* 0x004fe20000400000 */
[C---:B------:R-:W-:Y:S01]  /*40e0*/  FSETP.GEU.AND P4, PT, R127.reuse, -126, PT ;  /* 0xc2fc00007f00780b */ /* 0x040fe20003f8e000 */
[----:B------:R-:W-:Y:S01]  /*40f0*/  FADD R54, R30, R131 ;  /* 0x000000831e367221 */ /* 0x000fe20000000000 */
[----:B------:R-:W-:Y:S01]  /*4100*/  FADD R30, R28, R61 ;  /* 0x0000003d1c1e7221 */ /* 0x000fe20000000000 */
[----:B------:R-:W-:Y:S01]  /*4110*/  FADD R131, R44, R93 ;  /* 0x0000005d2c837221 */ /* 0x000fe20000000000 */
[----:B------:R-:W-:Y:S01]  /*4120*/  FADD R50, R50, R143 ;  /* 0x0000008f32327221 */ /* 0x000fe20000000000 */
[----:B------:R-:W-:Y:S01]  /*4130*/  @!P3 FMUL R142, R142, 0.5 ;  /* 0x3f0000008e8eb820 */ /* 0x000fe20000400000 */
[----:B------:R-:W2:Y:S01]  /*4140*/  MUFU.EX2 R129, R129 ;  /* 0x0000008100817308 */ /* 0x000ea20000000800 */
[----:B---3--:R-:W-:Y:S01]  /*4150*/  @!P5 FMUL R134, R134, R134 ;  /* 0x000000868686d220 */ /* 0x008fe20000400000 */
[----:B------:R-:W-:Y:S01]  /*4160*/  FSETP.GEU.AND P5, PT, R146, -126, PT ;  /* 0xc2fc00009200780b */ /* 0x000fe20003fae000 */
[----:B------:R-:W-:Y:S01]  /*4170*/  FADD R58, R30, R131 ;  /* 0x000000831e3a7221 */ /* 0x000fe20000000000 */
[----:B------:R-:W-:Y:S01]  /*4180*/  FADD R30, R8, R65 ;  /* 0x00000041081e7221 */ /* 0x000fe20000000000 */
[----:B------:R-:W-:Y:S01]  /*4190*/  FADD R131, R16, R97 ;  /* 0x0000006110837221 */ /* 0x000fe20000000000 */
[--C-:B-1----:R-:W-:Y:S01]  /*41a0*/  FFMA R26, R150, UR6, -R2.reuse ;  /* 0x00000006961a7c23 */ /* 0x102fe20008000802 */
[----:B------:R-:W-:Y:S01]  /*41b0*/  @!P4 FMUL R127, R127, 0.5 ;  /* 0x3f0000007f7fc820 */ /* 0x000fe20000400000 */
[----:B------:R-:W1:Y:S01]  /*41c0*/  MUFU.EX2 R138, R142 ;  /* 0x0000008e008a7308 */ /* 0x000e620000000800 */
[----:B------:R-:W-:Y:S01]  /*41d0*/  FFMA R2, R151, UR6, -R2 ;  /* 0x0000000697027c23 */ /* 0x000fe20008000802 */
[----:B------:R-:W-:Y:S01]  /*41e0*/  FADD R66, R30, R131 ;  /* 0x000000831e427221 */ /* 0x000fe20000000000 */
[----:B------:R-:W-:Y:S01]  /*41f0*/  FADD R30, R13, R64 ;  /* 0x000000400d1e7221 */ /* 0x000fe20000000000 */
[----:B------:R-:W-:Y:S01]  /*4200*/  FADD R131, R33, R96 ;  /* 0x0000006021837221 */ /* 0x000fe20000000000 */
[----:B----4-:R-:W-:Y:S01]  /*4210*/  @!P6 FMUL R118, R118, R118 ;  /* 0x000000767676e220 */ /* 0x010fe20000400000 */
[----:B------:R-:W-:Y:S01]  /*4220*/  FSETP.GEU.AND P6, PT, R119, -126, PT ;  /* 0xc2fc00007700780b */ /* 0x000fe20003fce000 */
[----:B------:R-:W-:Y:S01]  /*4230*/  @!P5 FMUL R146, R146, 0.5 ;  /* 0x3f0000009292d820 */ /* 0x000fe20000400000 */
[----:B------:R-:W3:Y:S01]  /*4240*/  MUFU.EX2 R127, R127 ;  /* 0x0000007f007f7308 */ /* 0x000ee20000000800 */
[----:B--2---:R-:W-:Y:S01]  /*4250*/  @!P1 FMUL R129, R129, R129 ;  /* 0x0000008181819220 */ /* 0x004fe20000400000 */
[----:B------:R-:W-:Y:S01]  /*4260*/  FADD R30, R30, R131 ;  /* 0x000000831e1e7221 */ /* 0x000fe20000000000 */
[----:B------:R-:W-:Y:S01]  /*4270*/  FSETP.GEU.AND P1, PT, R2, -126, PT ;  /* 0xc2fc00000200780b */ /* 0x000fe20003f2e000 */
[----:B------:R-:W-:Y:S01]  /*4280*/  FADD R131, R59, R126 ;  /* 0x0000007e3b837221 */ /* 0x000fe20000000000 */
[----:B------:R-:W-:Y:S01]  /*4290*/  FADD R151, R75, R134 ;  /* 0x000000864b977221 */ /* 0x000fe20000000000 */
[----:B------:R-:W-:Y:S01]  /*42a0*/  FADD R155, R162, R129 ;  /* 0x00000081a29b7221 */ /* 0x000fe20000000000 */
[----:B------:R-:W-:Y:S01]  /*42b0*/  FADD R54, R54, R145 ;  /* 0x0000009136367221 */ /* 0x000fe20000000000 */
[----:B------:R-:W2:Y:S01]  /*42c0*/  MUFU.EX2 R142, R146 ;  /* 0x00000092008e7308 */ /* 0x000ea20000000800 */
[----:B-1----:R-:W-:Y:S01]  /*42d0*/  @!P3 FMUL R138, R138, R138 ;  /* 0x0000008a8a8ab220 */ /* 0x002fe20000400000 */
[----:B------:R-:W-:Y:S01]  /*42e0*/  FSETP.GEU.AND P3, PT, R3, -126, PT ;  /* 0xc2fc00000300780b */ /* 0x000fe20003f6e000 */
[----:B------:R-:W-:Y:S01]  /*42f0*/  FADD R74, R34, R131 ;  /* 0x00000083224a7221 */ /* 0x000fe20000000000 */
[----:B------:R-:W-:Y:S01]  /*4300*/  FADD R34, R31, R98 ;  /* 0x000000621f227221 */ /* 0x000fe20000000000 */
[----:B------:R-:W-:Y:S01]  /*4310*/  FADD R131, R63, R164 ;  /* 0x000000a43f837221 */ /* 0x000fe20000000000 */
[----:B------:R-:W-:Y:S01]  /*4320*/  @!P6 FMUL R119, R119, 0.5 ;  /* 0x3f0000007777e820 */ /* 0x000fe20000400000 */
[----:B------:R-:W-:Y:S01]  /*4330*/  FADD R159, R38, R151 ;  /* 0x00000097269f7221 */ /* 0x000fe20000000000 */
[----:B------:R-:W-:Y:S01]  /*4340*/  @!P1 FMUL R2, R2, 0.5 ;  /* 0x3f00000002029820 */ /* 0x000fe20000400000 */
[----:B---3--:R-:W-:Y:S01]  /*4350*/  @!P4 FMUL R127, R127, R127 ;  /* 0x0000007f7f7fc220 */ /* 0x008fe20000400000 */
[----:B------:R-:W-:Y:S01]  /*4360*/  FSETP.GEU.AND P4, PT, R133, -126, PT ;  /* 0xc2fc00008500780b */ /* 0x000fe20003f8e000 */
[----:B------:R-:W-:Y:S01]  /*4370*/  FADD R82, R34, R131 ;  /* 0x0000008322527221 */ /* 0x000fe20000000000 */
[----:B------:R-:W-:Y:S01]  /*4380*/  FADD R131, R79, R138 ;  /* 0x0000008a4f837221 */ /* 0x000fe20000000000 */
[----:B------:R-:W-:Y:S01]  /*4390*/  FADD R34, R47, R114 ;  /* 0x000000722f227221 */ /* 0x000fe20000000000 */
[----:B------:R-:W1:Y:S01]  /*43a0*/  MUFU.EX2 R119, R119 ;  /* 0x0000007700777308 */ /* 0x000e620000000800 */
[----:B------:R-:W-:Y:S01]  /*43b0*/  @!P3 FMUL R3, R3, 0.5 ;  /* 0x3f0000000303b820 */ /* 0x000fe20000400000 */
[----:B------:R-:W-:Y:S01]  /*43c0*/  FADD R38, R132, R107 ;  /* 0x0000006b84267221 */ /* 0x000fe20000000000 */
[----:B--2---:R-:W-:Y:S01]  /*43d0*/  @!P5 FMUL R142, R142, R142 ;  /* 0x0000008e8e8ed220 */ /* 0x004fe20000400000 */
[----:B------:R-:W-:Y:S01]  /*43e0*/  FSETP.GEU.AND P5, PT, R26, -126, PT ;  /* 0xc2fc00001a00780b */ /* 0x000fe20003fae000 */
[----:B------:R-:W-:Y:S01]  /*43f0*/  FADD R163, R34, R131 ;  /* 0x0000008322a37221 */ /* 0x000fe20000000000 */
[----:B------:R-:W-:Y:S01]  /*4400*/  FADD R151, R158, R125 ;  /* 0x0000007d9e977221 */ /* 0x000fe20000000000 */
[----:B------:R-:W-:Y:S01]  /*4410*/  FADD R34, R51, R118 ;  /* 0x0000007633227221 */ /* 0x000fe20000000000 */
[----:B------:R-:W2:Y:S01]  /*4420*/  MUFU.EX2 R131, R2 ;  /* 0x0000000200837308 */ /* 0x000ea20000000800 */
[----:B------:R-:W-:Y:S01]  /*4430*/  @!P4 FMUL R133, R133, 0.5 ;  /* 0x3f0000008585c820 */ /* 0x000fe20000400000 */
[----:B------:R-:W-:Y:S01]  /*4440*/  FADD R161, R38, R151 ;  /* 0x0000009726a17221 */ /* 0x000fe20000000000 */
[----:B------:R-:W-:Y:S01]  /*4450*/  FADD R38, R136, R111 ;  /* 0x0000006f88267221 */ /* 0x000fe20000000000 */
[----:B------:R-:W-:Y:S01]  /*4460*/  FADD R151, R160, R127 ;  /* 0x0000007fa0977221 */ /* 0x000fe20000000000 */
[----:B------:R-:W-:Y:S01]  /*4470*/  FADD R153, R83, R142 ;  /* 0x0000008e53997221 */ /* 0x000fe20000000000 */
[----:B------:R-:W-:Y:S01]  /*4480*/  FADD R147, R58, R147 ;  /* 0x000000933a937221 */ /* 0x000fe20000000000 */
[----:B------:R-:W-:Y:S01]  /*4490*/  FADD R135, R66, R135 ;  /* 0x0000008742877221 */ /* 0x000fe20000000000 */
[----:B------:R-:W3:Y:S01]  /*44a0*/  MUFU.EX2 R133, R133 ;  /* 0x0000008500857308 */ /* 0x000ee20000000800 */
[----:B------:R-:W-:Y:S01]  /*44b0*/  @!P5 FMUL R26, R26, 0.5 ;  /* 0x3f0000001a1ad820 */ /* 0x000fe20000400000 */
[----:B------:R-:W-:Y:S01]  /*44c0*/  FADD R165, R38, R151 ;  /* 0x0000009726a57221 */ /* 0x000fe20000000000 */
[----:B------:R-:W-:Y:S01]  /*44d0*/  FADD R38, R140, R115 ;  /* 0x000000738c267221 */ /* 0x000fe20000000000 */
[----:B-1----:R-:W-:Y:S01]  /*44e0*/  @!P6 FMUL R119, R119, R119 ;  /* 0x000000777777e220 */ /* 0x002fe20000400000 */
[----:B------:R-:W-:Y:S01]  /*44f0*/  FADD R151, R154, R123 ;  /* 0x0000007b9a977221 */ /* 0x000fe20000000000 */
[----:B------:R-:W-:Y:S01]  /*4500*/  FADD R167, R34, R153 ;  /* 0x0000009922a77221 */ /* 0x000fe20000000000 */
[----:B------:R-:W-:Y:S01]  /*4510*/  FADD R166, R38, R155 ;  /* 0x0000009b26a67221 */ /* 0x000fe20000000000 */
[----:B------:R1:W4:Y:S01]  /*4520*/  MUFU.EX2 R150, R3 ;  /* 0x0000000300967308 */ /* 0x0003220000000800 */
[----:B--2---:R-:W-:Y:S01]  /*4530*/  @!P1 FMUL R131, R131, R131 ;  /* 0x0000008383839220 */ /* 0x004fe20000400000 */
[----:B------:R-:W-:Y:S01]  /*4540*/  FADD R34, R144, R119 ;  /* 0x0000007790227221 */ /* 0x000fe20000000000 */
[----:B------:R-:W-:Y:S01]  /*4550*/  FADD R2, R39, R106 ;  /* 0x0000006a27027221 */ /* 0x000fe20000000000 */
[----:B------:R-:W-:Y:S01]  /*4560*/  FADD R137, R30, R137 ;  /* 0x000000891e897221 */ /* 0x000fe20000000000 */
[----:B------:R-:W-:Y:S01]  /*4570*/  FADD R155, R90, R131 ;  /* 0x000000835a9b7221 */ /* 0x000fe20000000000 */
[----:B------:R-:W-:Y:S01]  /*4580*/  FADD R42, R42, R147 ;  /* 0x000000932a2a7221 */ /* 0x000fe20000000000 */
[----:B------:R-:W-:Y:S01]  /*4590*/  FADD R135, R50, R135 ;  /* 0x0000008732877221 */ /* 0x000fe20000000000 */
[----:B------:R2:W5:Y:S01]  /*45a0*/  MUFU.EX2 R146, R26 ;  /* 0x0000001a00927308 */ /* 0x0005620000000800 */
[----:B-1----:R-:W-:Y:S01]  /*45b0*/  FADD R3, R116, R91 ;  /* 0x0000005b74037221 */ /* 0x002fe20000000000 */
[----:B---3--:R-:W-:Y:S01]  /*45c0*/  @!P4 FMUL R133, R133, R133 ;  /* 0x000000858585c220 */ /* 0x008fe20000400000 */
[----:B------:R-:W-:Y:S01]  /*45d0*/  FADD R34, R34, R155 ;  /* 0x0000009b22227221 */ /* 0x000fe20000000000 */
[----:B------:R-:W-:Y:S01]  /*45e0*/  FADD R137, R54, R137 ;  /* 0x0000008936897221 */ /* 0x000fe20000000000 */
[----:B------:R-:W-:Y:S01]  /*45f0*/  FADD R78, R3, R70 ;  /* 0x00000046034e7221 */ /* 0x000fe20000000000 */
[----:B------:R-:W-:Y:S01]  /*4600*/  FADD R3, R120, R95 ;  /* 0x0000005f78037221 */ /* 0x000fe20000000000 */
[----:B------:R-:W-:Y:S01]  /*4610*/  FADD R70, R152, R121 ;  /* 0x0000007998467221 */ /* 0x000fe20000000000 */
[----:B------:R-:W-:Y:S01]  /*4620*/  FADD R38, R156, R133 ;  /* 0x000000859c267221 */ /* 0x000fe20000000000 */
[----:B--2---:R-:W-:Y:S01]  /*4630*/  FADD R26, R124, R99 ;  /* 0x000000637c1a7221 */ /* 0x004fe20000000000 */
[----:B----4-:R-:W-:Y:S01]  /*4640*/  @!P3 FMUL R150, R150, R150 ;  /* 0x000000969696b220 */ /* 0x010fe20000400000 */
[----:B------:R-:W-:Y:S01]  /*4650*/  FADD R86, R3, R70 ;  /* 0x0000004603567221 */ /* 0x000fe20000000000 */
[----:B------:R-:W-:Y:S01]  /*4660*/  FADD R3, R35, R102 ;  /* 0x0000006623037221 */ /* 0x000fe20000000000 */
[----:B------:R-:W-:Y:S01]  /*4670*/  FADD R70, R67, R130 ;  /* 0x0000008243467221 */ /* 0x000fe20000000000 */
[----:B------:R-:W-:Y:S01]  /*4680*/  FADD R157, R26, R151 ;  /* 0x000000971a9d7221 */ /* 0x000fe20000000000 */
[----:B------:R-:W-:Y:S01]  /*4690*/  FADD R151, R71, R150 ;  /* 0x0000009647977221 */ /* 0x000fe20000000000 */
[----:B------:R-:W-:Y:S01]  /*46a0*/  FADD R26, R55, R122 ;  /* 0x0000007a371a7221 */ /* 0x000fe20000000000 */
[----:B-----5:R-:W-:Y:S01]  /*46b0*/  @!P5 FMUL R146, R146, R146 ;  /* 0x000000929292d220 */ /* 0x020fe20000400000 */
[----:B------:R-:W-:Y:S01]  /*46c0*/  FADD R70, R3, R70 ;  /* 0x0000004603467221 */ /* 0x000fe20000000000 */
        /* <DEDUP_REMOVED lines=13> */
[----:B------:R-:W-:Y:S01]  /*47a0*/  ULOP3.LUT UR6, UR9, 0x8, URZ, 0xc, !UPT ;  /* 0x0000000809067892 */ /* 0x000fe2000f8e0c3f */
[----:B------:R-:W-:Y:S01]  /*47b0*/  FADD R78, R78, R157 ;  /* 0x0000009d4e4e7221 */ /* 0x000fe20000000000 */
[----:B------:R-:W-:Y:S01]  /*47c0*/  FADD R3, R86, R3 ;  /* 0x0000000356037221 */ /* 0x000fe20000000000 */
[----:B------:R-:W-:Y:S01]  /*47d0*/  FADD R42, R42, R135 ;  /* 0x000000872a2a7221 */ /* 0x000fe20000000000 */
[----:B------:R-:W-:Y:S01]  /*47e0*/  FADD R137, R46, R137 ;  /* 0x000000892e897221 */ /* 0x000fe20000000000 */
[----:B------:R-:W-:Y:S01]  /*47f0*/  FADD R74, R74, R167 ;  /* 0x000000a74a4a7221 */ /* 0x000fe20000000000 */
[----:B------:R-:W-:Y:S01]  /*4800*/  FADD R153, R82, R153 ;  /* 0x0000009952997221 */ /* 0x000fe20000000000 */
[----:B------:R-:W-:Y:S01]  /*4810*/  MOV R2, UR6 ;  /* 0x0000000600027c02 */ /* 0x000fe20008000f00 */
[----:B------:R-:W-:Y:S01]  /*4820*/  FADD R135, R78, R3 ;  /* 0x000000034e877221 */ /* 0x000fe20000000000 */
[----:B------:R-:W-:Y:S01]  /*4830*/  FADD R3, R42, R137 ;  /* 0x000000892a037221 */ /* 0x000fe20000000000 */
[----:B------:R-:W-:Y:S01]  /*4840*/  FADD R74, R74, R153 ;  /* 0x000000994a4a7221 */ /* 0x000fe20000000000 */
[----:B------:R-:W-:Y:S01]  /*4850*/  F2FP.BF16.F32.PACK_AB R42, R25, R14 ;  /* 0x0000000e192a723e */ /* 0x000fe200000010ff */
[----:B------:R1:W-:Y:S01]  /*4860*/  SYNCS.ARRIVE.TRANS64.A1T0 RZ, [R2+UR11], RZ ;  /* 0x000000ff02ff79a7 */ /* 0x0003e2000810000b */
[----:B------:R-:W-:-:S02]  /*4870*/  F2FP.BF16.F32.PACK_AB R44, R29, R44 ;  /* 0x0000002c1d2c723e */ /* 0x000fc400000010ff */
[----:B------:R-:W-:Y:S02]  /*4880*/  F2FP.BF16.F32.PACK_AB R25, R116, R27 ;  /* 0x0000001b7419723e */ /* 0x000fe400000010ff */
[----:B------:R-:W-:Y:S02]  /*4890*/  F2FP.BF16.F32.PACK_AB R46, R33, R16 ;  /* 0x00000010212e723e */ /* 0x000fe400000010ff */
[----:B------:R-:W-:Y:S01]  /*48a0*/  F2FP.BF16.F32.PACK_AB R27, R120, R31 ;  /* 0x0000001f781b723e */ /* 0x000fe200000010ff */
[----:B-1----:R-:W-:Y:S01]  /*48b0*/  FADD R2, R74, R135 ;  /* 0x000000874a027221 */ /* 0x002fe20000000000 */
[----:B------:R-:W-:Y:S02]  /*48c0*/  F2FP.BF16.F32.PACK_AB R29, R124, R35 ;  /* 0x000000237c1d723e */ /* 0x000fe400000010ff */
[----:B------:R-:W-:Y:S02]  /*48d0*/  F2FP.BF16.F32.PACK_AB R50, R41, R18 ;  /* 0x000000122932723e */ /* 0x000fe400000010ff */
[----:B------:R-:W-:-:S02]  /*48e0*/  F2FP.BF16.F32.PACK_AB R54, R49, R20 ;  /* 0x000000143136723e */ /* 0x000fc400000010ff */
[----:B------:R-:W-:Y:S02]  /*48f0*/  F2FP.BF16.F32.PACK_AB R64, R68, R69 ;  /* 0x000000454440723e */ /* 0x000fe400000010ff */
[----:B------:R-:W-:Y:S02]  /*4900*/  F2FP.BF16.F32.PACK_AB R66, R72, R73 ;  /* 0x000000494842723e */ /* 0x000fe400000010ff */
[----:B------:R-:W-:Y:S02]  /*4910*/  F2FP.BF16.F32.PACK_AB R31, R128, R39 ;  /* 0x00000027801f723e */ /* 0x000fe400000010ff */
        /* <DEDUP_REMOVED lines=39> */
[----:B------:R-:W-:Y:S01]  /*4b90*/  F2FP.BF16.F32.PACK_AB R85, R129, R142 ;  /* 0x0000008e8155723e */ /* 0x000fe200000010ff */
[----:B------:R-:W-:Y:S06]  /*4ba0*/  @!P0 BRA `(.L_x_19) ;  /* 0x0000000000048947 */ /* 0x000fec0003800000 */
[----:B------:R-:W-:Y:S01]  /*4bb0*/  BPT.TRAP 0x1 ;  /* 0x000000040000795c */ /* 0x000fe20000300000 */
.L_x_19:
[----:B------:R-:W1:Y:S02]  /*4bc0*/  SYNCS.PHASECHK.TRANS64.TRYWAIT P1, [UR37+0xb008], R5 ;  /* 0x00b00805ff0075a7 */ /* 0x000e640008020165 */
[----:B-1----:R-:W-:Y:S05]  /*4bd0*/  @!P1 BRA `(.L_x_20) ;  /* 0x0000006c004c9947 */ /* 0x002fea0003800000 */
.L_x_90:
[----:B------:R-:W-:Y:S01]  /*4be0*/  UIADD3 UR6, UR8, 0x200, URZ ;  /* 0x0000020008067890 */ /* 0x000fe2000fffe03f */
[----:B------:R-:W-:Y:S01]  /*4bf0*/  WARPGROUP.ARRIVE ;  /* 0x00000000000079c5 */ /* 0x000fe20000000000 */
[----:B------:R-:W-:Y:S01]  /*4c00*/  UMOV UR7, 0xc0000010 ;  /* 0xc000001000077882 */ /* 0x000fe20000000000 */
[----:B------:R-:W-:-:S06]  /*4c10*/  F2FP.BF16.F32.PACK_AB R87, R131, R146 ;  /* 0x000000928357723e */ /* 0x000fcc00000010ff */
[----:B------:R-:W-:Y:S01]  /*4c20*/  HGMMA.64x16x16.F32.BF16 R152, R24, gdesc[UR4].tnspB, RZ, !UPT, gsb0 ;  /* 0x4020000418987df0 */ /* 0x000fe2000c0018ff */
[----:B------:R-:W-:Y:S01]  /*4c30*/  UIADD3 UR6, UR8, 0x220, URZ ;  /* 0x0000022008067890 */ /* 0x000fe2000fffe03f */
[----:B------:R-:W-:Y:S01]  /*4c40*/  UMOV UR7, 0xc0000010 ;  /* 0xc000001000077882 */ /* 0x000fe20000000000 */
[----:B------:R-:W-:Y:S02]  /*4c50*/  WARPGROUP.DEPBAR.LE gsb0, 0x0 ;  /* 0x00008000000079c5 */ /* 0x000fe40000010000 */
[----:B------:R-:W-:-:S06]  /*4c60*/  WARPGROUP.ARRIVE ;  /* 0x00000000000079c5 */ /* 0x000fcc0000000000 */
[----:B------:R-:W-:Y:S01]  /*4c70*/  HGMMA.64x16x16.F32.BF16 R152, R28, gdesc[UR4].tnspB, R152, gsb0 ;  /* 0x402000041c987df0 */ /* 0x000fe20008001898 */
        /* <DEDUP_REMOVED lines=69> */
[----:B------:R-:W-:Y:S03]  /*50d0*/  HGMMA.64x16x16.F32.BF16 R152, R84, gdesc[UR4].tnspB, R152, gsb0 ;  /* 0x4020000454987df0 */ /* 0x000fe60008001898 */
[----:B------:R-:W-:Y:S02]  /*50e0*/  WARPGROUP.DEPBAR.LE gsb0, 0x0 ;  /* 0x00008000000079c5 */ /* 0x000fe40000010000 */
[----:B------:R-:W-:Y:S05]  /*50f0*/  @!P0 BRA `(.L_x_21) ;  /* 0x0000000000048947 */ /* 0x000fea0003800000 */
[----:B------:R-:W-:Y:S01]  /*5100*/  BPT.TRAP 0x1 ;  /* 0x000000040000795c */ /* 0x000fe20000300000 */
.L_x_21:
[----:B------:R-:W-:Y:S02]  /*5110*/  UISETP.EQ.AND UP0, UPT, UR36, URZ, !UP0 ;  /* 0x0000003f2400728c */ /* 0x000fe4000c702270 */
[----:B------:R-:W-:Y:S02]  /*5120*/  UIADD3 UR6, UR37, 0xb028, URZ ;  /* 0x0000b02825067890 */ /* 0x000fe4000fffe03f */
[----:B------:R-:W-:Y:S02]  /*5130*/  USEL UR7, URZ, 0x1, !UP0 ;  /* 0x000000013f077887 */ /* 0x000fe4000c000000 */
[----:B------:R-:W-:Y:S02]  /*5140*/  UPRMT UR6, URZ, 0x654, UR6 ;  /* 0x000006543f067896 */ /* 0x000fe40008000006 */
[----:B------:R-:W-:-:S04]  /*5150*/  USEL UR7, UR7, 0x2, UP1 ;  /* 0x0000000207077887 */ /* 0x000fc80008800000 */
[----:B------:R-:W-:-:S03]  /*5160*/  UISETP.GT.U32.AND UP0, UPT, UR7, 0x1, UPT ;  /* 0x000000010700788c */ /* 0x000fc6000bf04070 */
[----:B------:R-:W-:Y:S03]  /*5170*/  SYNCS.ARRIVE.TRANS64.RED.A1T0 RZ, [UR6], RZ ;  /* 0x000000ffffff79a7 */ /* 0x000fe60008100406 */
[----:B------:R-:W-:-:S13]  /*5180*/  PLOP3.LUT P1, PT, PT, PT, UP0, 0x80, 0x0 ;  /* 0x000000000000781c */ /* 0x000fda0003f2f008 */
[----:B------:R-:W-:Y:S05]  /*5190*/  @P1 BRA `(.L_x_22) ;  /* 0x0000000000041947 */ /* 0x000fea0003800000 */
[----:B------:R-:W-:Y:S01]  /*51a0*/  BPT.TRAP 0x1 ;  /* 0x000000040000795c */ /* 0x000fe20000300000 */
.L_x_22:
[----:B-1----:R-:W1:Y:S02]  /*51b0*/  LDC R5, c[0x0][0x28c] ;  /* 0x0000a300ff057b82 */ /* 0x002e640000000800 */
[----:B-1----:R-:W-:-:S13]  /*51c0*/  ISETP.GE.AND P2, PT, R5, 0x101, PT ;  /* 0x000001010500780c */ /* 0x002fda0003f46270 */
[----:B------:R-:W-:Y:S05]  /*51d0*/  @!P2 BRA `(.L_x_23) ;  /* 0x0000004400e4a947 */ /* 0x000fea0003800000 */
[----:B------:R-:W-:Y:S01]  /*51e0*/  IADD3 R5, R5, 0xff, RZ ;  /* 0x000000ff05057810 */ /* 0x000fe20007ffe0ff */
[----:B------:R-:W-:Y:S01]  /*51f0*/  UMOV UR11, 0x2 ;  /* 0x00000002000b7882 */ /* 0x000fe20000000000 */
[----:B------:R-:W-:Y:S01]  /*5200*/  MOV R9, R0 ;  /* 0x0000000000097202 */ /* 0x000fe20000000f00 */
[----:B------:R-:W-:Y:S01]  /*5210*/  UMOV UR9, 0x1 ;  /* 0x0000000100097882 */ /* 0x000fe20000000000 */
[----:B------:R-:W-:Y:S01]  /*5220*/  SHF.R.S32.HI R6, RZ, 0x1f, R5 ;  /* 0x0000001fff067819 */ /* 0x000fe20000011405 */
[----:B------:R-:W-:Y:S01]  /*5230*/  ULDC UR13, c[0x0][0x604] ;  /* 0x00018100000d7ab9 */ /* 0x000fe20000000800 */
[----:B------:R-:W-:Y:S02]  /*5240*/  MOV R7, R4 ;  /* 0x0000000400077202 */ /* 0x000fe40000000f00 */
[----:B------:R-:W-:Y:S02]  /*5250*/  LEA.HI R5, R6, R5, RZ, 0x8 ;  /* 0x0000000506057211 */ /* 0x000fe400078f40ff */
[----:B------:R-:W-:-:S02]  /*5260*/  MOV R6, RZ ;  /* 0x000000ff00067202 */ /* 0x000fc40000000f00 */
[----:B------:R-:W-:-:S07]  /*5270*/  SHF.R.S32.HI R5, RZ, 0x8, R5 ;  /* 0x00000008ff057819 */ /* 0x000fce0000011405 */
.L_x_34:
[----:B------:R-:W-:-:S13]  /*5280*/  PLOP3.LUT P3, PT, PT, PT, UP1, 0x80, 0x0 ;  /* 0x000000000000781c */ /* 0x000fda0003f6f018 */
[----:B-1----:R-:W-:Y:S05]  /*5290*/  @!P3 BRA `(.L_x_24) ;  /* 0x000000000004b947 */ /* 0x002fea0003800000 */
[----:B------:R-:W-:Y:S01]  /*52a0*/  BPT.TRAP 0x1 ;  /* 0x000000040000795c */ /* 0x000fe20000300000 */
.L_x_24:
[----:B------:R-:W-:Y:S01]  /*52b0*/  ULEA UR6, UR11, UR37, 0x3 ;  /* 0x000000250b067291 */ /* 0x000fe2000f8e183f */
[----:B------:R-:W-:-:S08]  /*52c0*/  SHF.L.U32 R0, R6, 0x1f, RZ ;  /* 0x0000001f06007819 */ /* 0x000fd000000006ff */
[----:B------:R-:W1:Y:S02]  /*52d0*/  SYNCS.PHASECHK.TRANS64.TRYWAIT P2, [UR6+0xb000], R0 ;  /* 0x00b00000ff0075a7 */ /* 0x000e640008040146 */
[----:B-1----:R-:W-:Y:S05]  /*52e0*/  @!P2 BRA `(.L_x_25) ;  /* 0x0000006400a0a947 */ /* 0x002fea0003800000 */
.L_x_91:
[----:B------:R-:W-:Y:S01]  /*52f0*/  ULEA UR6, UR11, UR10, 0x9 ;  /* 0x0000000a0b067291 */ /* 0x000fe2000f8e483f */
[----:B------:R-:W-:Y:S01]  /*5300*/  WARPGROUP.ARRIVE ;  /* 0x00000000000079c5 */ /* 0x000fe20000000000 */
[----:B------:R-:W-:-:S07]  /*5310*/  UMOV UR7, 0xc0000010 ;  /* 0xc000001000077882 */ /* 0x000fce0000000000 */
[----:B------:R-:W-:Y:S01]  /*5320*/  HGMMA.64x256x16.F32.BF16 R24, gdesc[UR4], RZ, !UPT, gsb0 ;  /* 0x03e00000041879f0 */ /* 0x000fe2000c0018ff */
[----:B------:R-:W-:-:S04]  /*5330*/  UIADD3 UR6, UR11, 0x1, URZ ;  /* 0x000000010b067890 */ /* 0x000fc8000fffe03f */
[----:B------:R-:W-:-:S04]  /*5340*/  UISETP.NE.AND UP0, UPT, UR6, 0x5, UPT ;  /* 0x000000050600788c */ /* 0x000fc8000bf05270 */
[----:B------:R-:W-:Y:S02]  /*5350*/  USEL UR7, URZ, 0x1, UP0 ;  /* 0x000000013f077887 */ /* 0x000fe40008000000 */
[----:B------:R-:W-:-:S04]  /*5360*/  USEL UR6, UR6, URZ, UP0 ;  /* 0x0000003f06067287 */ /* 0x000fc80008000000 */
[----:B------:R-:W-:Y:S01]  /*5370*/  LOP3.LUT R6, R6, UR7, RZ, 0x3c, !PT ;  /* 0x0000000706067c12 */ /* 0x000fe2000f8e3cff */
[----:B------:R-:W-:Y:S02]  /*5380*/  WARPGROUP.DEPBAR.LE gsb0, 0x0 ;  /* 0x00008000000079c5 */ /* 0x000fe40000010000 */
[----:B------:R-:W-:Y:S05]  /*5390*/  @!P3 BRA `(.L_x_26) ;  /* 0x000000000004b947 */ /* 0x000fea0003800000 */
[----:B------:R-:W-:Y:S01]  /*53a0*/  BPT.TRAP 0x1 ;  /* 0x000000040000795c */ /* 0x000fe20000300000 */
.L_x_26:
[----:B-1----:R-:W-:Y:S01]  /*53b0*/  FMNMX R0, R24, R9, !PT ;  /* 0x0000000918007209 */ /* 0x002fe20007800000 */
[----:B------:R-:W-:-:S03]  /*53c0*/  ULEA UR7, UR6, UR37, 0x3 ;  /* 0x0000002506077291 */ /* 0x000fc6000f8e183f */
        /* <DEDUP_REMOVED lines=63> */
[----:B------:R-:W1:Y:S02]  /*57c0*/  SHFL.BFLY PT, R11, R4, 0x1, 0x1f ;  /* 0x0c201f00040b7f89 */ /* 0x000e6400000e0000 */
[----:B-1----:R-:W-:Y:S02]  /*57d0*/  FMNMX R11, R4, R11, !PT ;  /* 0x0000000b040b7209 */ /* 0x002fe40007800000 */
[----:B------:R-:W-:-:S03]  /*57e0*/  FMNMX R4, R26, R7, !PT ;  /* 0x000000071a047209 */ /* 0x000fc60007800000 */
[----:B------:R-:W1:Y:S01]  /*57f0*/  SHFL.BFLY PT, R0, R11, 0x2, 0x1f ;  /* 0x0c401f000b007f89 */ /* 0x000e6200000e0000 */
[----:B------:R-:W-:-:S04]  /*5800*/  FMNMX R13, R27, R4, !PT ;  /* 0x000000041b0d7209 */ /* 0x000fc80007800000 */
[----:B------:R-:W-:-:S04]  /*5810*/  FMNMX R4, R30, R13, !PT ;  /* 0x0000000d1e047209 */ /* 0x000fc80007800000 */
[----:B------:R-:W-:-:S04]  /*5820*/  FMNMX R13, R31, R4, !PT ;  /* 0x000000041f0d7209 */ /* 0x000fc80007800000 */
[----:B------:R-:W-:-:S04]  /*5830*/  FMNMX R4, R34, R13, !PT ;  /* 0x0000000d22047209 */ /* 0x000fc80007800000 */
[----:B------:R-:W-:-:S04]  /*5840*/  FMNMX R13, R35, R4, !PT ;  /* 0x00000004230d7209 */ /* 0x000fc80007800000 */
[----:B------:R-:W-:Y:S02]  /*5850*/  FMNMX R4, R38, R13, !PT ;  /* 0x0000000d26047209 */ /* 0x000fe40007800000 */
[----:B-1----:R-:W-:Y:S02]  /*5860*/  FMNMX R0, R11, R0, !PT ;  /* 0x000000000b007209 */ /* 0x002fe40007800000 */
[----:B------:R-:W-:Y:S02]  /*5870*/  FMNMX R15, R39, R4, !PT ;  /* 0x00000004270f7209 */ /* 0x000fe40007800000 */
[----:B------:R-:W-:Y:S02]  /*5880*/  FSETP.NEU.AND P2, PT, R0, -INF , PT ;  /* 0xff8000000000780b */ /* 0x000fe40003f4d000 */
        /* <DEDUP_REMOVED lines=21> */
[--C-:B------:R-:W-:Y:S01]  /*59e0*/  FFMA R12, R45, UR13, -R169.reuse ;  /* 0x0000000d2d0c7c23 */ /* 0x100fe200080008a9 */
[--C-:B------:R-:W-:Y:S01]  /*59f0*/  FFMA R37, R48, UR13, -R169.reuse ;  /* 0x0000000d30257c23 */ /* 0x100fe200080008a9 */
[----:B------:R-:W-:Y:S01]  /*5a00*/  @!P5 FMUL R24, R24, 0.5 ;  /* 0x3f0000001818d820 */ /* 0x000fe20000400000 */
[--C-:B------:R-:W-:Y:S01]  /*5a10*/  FFMA R52, R52, UR13, -R169.reuse ;  /* 0x0000000d34347c23 */ /* 0x100fe200080008a9 */
[----:B------:R-:W-:Y:S01]  /*5a20*/  @!P3 FMUL R167, R167, 0.5 ;  /* 0x3f000000a7a7b820 */ /* 0x000fe20000400000 */
[--C-:B------:R-:W-:Y:S01]  /*5a30*/  FFMA R13, R53, UR13, -R169.reuse ;  /* 0x0000000d350d7c23 */ /* 0x100fe200080008a9 */
[----:B------:R-:W-:Y:S01]  /*5a40*/  @!P2 FMUL R25, R25, 0.5 ;  /* 0x3f0000001919a820 */ /* 0x000fe20000400000 */
[--C-:B------:R-:W-:Y:S01]  /*5a50*/  FFMA R60, R60, UR13, -R169.reuse ;  /* 0x0000000d3c3c7c23 */ /* 0x100fe200080008a9 */
[----:B------:R-:W1:Y:S01]  /*5a60*/  MUFU.EX2 R24, R24 ;  /* 0x0000001800187308 */ /* 0x000e620000000800 */
[----:B------:R-:W-:Y:S01]  /*5a70*/  @!P6 FMUL R28, R28, 0.5 ;  /* 0x3f0000001c1ce820 */ /* 0x000fe20000400000 */
[----:B------:R-:W-:Y:S01]  /*5a80*/  @!P4 FMUL R32, R32, 0.5 ;  /* 0x3f0000002020c820 */ /* 0x000fe20000400000 */
[--C-:B------:R-:W-:Y:S01]  /*5a90*/  FFMA R40, R57, UR13, -R169.reuse ;  /* 0x0000000d39287c23 */ /* 0x100fe200080008a9 */
[----:B------:R-:W-:Y:S01]  /*5aa0*/  FMNMX R15, R47, R4, !PT ;  /* 0x000000042f0f7209 */ /* 0x000fe20007800000 */
[--C-:B------:R-:W-:Y:S01]  /*5ab0*/  FFMA R14, R61, UR13, -R169.reuse ;  /* 0x0000000d3d0e7c23 */ /* 0x100fe200080008a9 */
[--C-:B------:R-:W-:Y:S01]  /*5ac0*/  FFMA R45, R64, UR13, -R169.reuse ;  /* 0x0000000d402d7c23 */ /* 0x100fe200080008a9 */
[--C-:B------:R-:W-:Y:S01]  /*5ad0*/  FFMA R68, R68, UR13, -R169.reuse ;  /* 0x0000000d44447c23 */ /* 0x100fe200080008a9 */
[----:B------:R-:W2:Y:S01]  /*5ae0*/  MUFU.EX2 R167, R167 ;  /* 0x000000a700a77308 */ /* 0x000ea20000000800 */
[----:B------:R-:W-:Y:S01]  /*5af0*/  FMNMX R4, R50, R15, !PT ;  /* 0x0000000f32047209 */ /* 0x000fe20007800000 */
[--C-:B------:R-:W-:Y:S01]  /*5b00*/  FFMA R48, R73, UR13, -R169.reuse ;  /* 0x0000000d49307c23 */ /* 0x100fe200080008a9 */
[--C-:B------:R-:W-:Y:S01]  /*5b10*/  FFMA R53, R80, UR13, -R169.reuse ;  /* 0x0000000d50357c23 */ /* 0x100fe200080008a9 */
[--C-:B------:R-:W-:Y:S01]  /*5b20*/  FFMA R76, R76, UR13, -R169.reuse ;  /* 0x0000000d4c4c7c23 */ /* 0x100fe200080008a9 */
[----:B------:R-:W-:Y:S01]  /*5b30*/  FMNMX R15, R51, R4, !PT ;  /* 0x00000004330f7209 */ /* 0x000fe20007800000 */
[--C-:B------:R-:W-:Y:S01]  /*5b40*/  FFMA R16, R77, UR13, -R169.reuse ;  /* 0x0000000d4d107c23 */ /* 0x100fe200080008a9 */
[--C-:B------:R-:W-:Y:S01]  /*5b50*/  FFMA R84, R84, UR13, -R169.reuse ;  /* 0x0000000d54547c23 */ /* 0x100fe200080008a9 */
[----:B------:R-:W3:Y:S01]  /*5b60*/  MUFU.EX2 R25, R25 ;  /* 0x0000001900197308 */ /* 0x000ee20000000800 */
[----:B-1----:R-:W-:Y:S01]  /*5b70*/  @!P5 FMUL R24, R24, R24 ;  /* 0x000000181818d220 */ /* 0x002fe20000400000 */
[----:B------:R-:W-:Y:S01]  /*5b80*/  FSETP.GEU.AND P5, PT, R29, -126, PT ;  /* 0xc2fc00001d00780b */ /* 0x000fe20003fae000 */
[--C-:B------:R-:W-:Y:S01]  /*5b90*/  FFMA R57, R88, UR13, -R169.reuse ;  /* 0x0000000d58397c23 */ /* 0x100fe200080008a9 */
[----:B------:R-:W-:Y:S01]  /*5ba0*/  FMNMX R4, R54, R15, !PT ;  /* 0x0000000f36047209 */ /* 0x000fe20007800000 */
[--C-:B------:R-:W-:Y:S01]  /*5bb0*/  FFMA R18, R93, UR13, -R169.reuse ;  /* 0x0000000d5d127c23 */ /* 0x100fe200080008a9 */
[--C-:B------:R-:W-:Y:S01]  /*5bc0*/  FFMA R61, R96, UR13, -R169.reuse ;  /* 0x0000000d603d7c23 */ /* 0x100fe200080008a9 */
[--C-:B------:R-:W-:Y:S01]  /*5bd0*/  FFMA R20, R101, UR13, -R169.reuse ;  /* 0x0000000d65147c23 */ /* 0x100fe200080008a9 */
[----:B------:R-:W1:Y:S01]  /*5be0*/  MUFU.EX2 R168, R28 ;  /* 0x0000001c00a87308 */ /* 0x000e620000000800 */
        /* <DEDUP_REMOVED lines=16> */
[----:B-1----:R-:W-:Y:S01]  /*5cf0*/  @!P6 FMUL R168, R168, R168 ;  /* 0x000000a8a8a8e220 */ /* 0x002fe20000400000 */
[----:B------:R-:W-:Y:S01]  /*5d00*/  FSETP.GEU.AND P6, PT, R11, -126, PT ;  /* 0xc2fc00000b00780b */ /* 0x000fe20003fce000 */
[--C-:B------:R-:W-:Y:S01]  /*5d10*/  FFMA R10, R140, UR13, -R169.reuse ;  /* 0x0000000d8c0a7c23 */ /* 0x100fe200080008a9 */
[----:B------:R-:W-:Y:S01]  /*5d20*/  FMNMX R15, R59, R4, !PT ;  /* 0x000000043b0f7209 */ /* 0x000fe20007800000 */
[----:B------:R-:W-:-:S02]  /*5d30*/  FFMA R80, R136, UR13, -R169 ;  /* 0x0000000d88507c23 */ /* 0x000fc400080008a9 */
[----:B------:R-:W-:Y:S01]  /*5d40*/  @!P2 FMUL R36, R36, 0.5 ;  /* 0x3f0000002424a820 */ /* 0x000fe20000400000 */
[----:B------:R-:W1:Y:S01]  /*5d50*/  MUFU.EX2 R33, R33 ;  /* 0x0000002100217308 */ /* 0x000e620000000800 */
[----:B--2---:R-:W-:Y:S01]  /*5d60*/  @!P4 FMUL R28, R28, R28 ;  /* 0x0000001c1c1cc220 */ /* 0x004fe20000400000 */
[----:B------:R-:W-:Y:S02]  /*5d70*/  FSETP.GEU.AND P4, PT, R41, -126, PT ;  /* 0xc2fc00002900780b */ /* 0x000fe40003f8e000 */
[----:B------:R-:W-:Y:S01]  /*5d80*/  FMNMX R4, R62, R15, !PT ;  /* 0x0000000f3e047209 */ /* 0x000fe20007800000 */
[--C-:B------:R-:W-:Y:S01]  /*5d90*/  FFMA R15, R69, UR13, -R169.reuse ;  /* 0x0000000d450f7c23 */ /* 0x100fe200080008a9 */
[--C-:B------:R-:W-:Y:S01]  /*5da0*/  FFMA R69, R92, UR13, -R169.reuse ;  /* 0x0000000d5c457c23 */ /* 0x100fe200080008a9 */
[----:B------:R-:W-:Y:S01]  /*5db0*/  @!P6 FMUL R11, R11, 0.5 ;  /* 0x3f0000000b0be820 */ /* 0x000fe20000400000 */
[----:B------:R2:W4:Y:S01]  /*5dc0*/  MUFU.EX2 R166, R36 ;  /* 0x0000002400a67308 */ /* 0x0005220000000800 */
[----:B---3--:R-:W-:Y:S01]  /*5dd0*/  @!P5 FMUL R29, R29, R29 ;  /* 0x0000001d1d1dd220 */ /* 0x008fe20000400000 */
[----:B------:R-:W-:Y:S01]  /*5de0*/  FSETP.GEU.AND P5, PT, R44, -126, PT ;  /* 0xc2fc00002c00780b */ /* 0x000fe20003fae000 */
[----:B------:R-:W-:Y:S01]  /*5df0*/  FFMA R92, R108, UR13, -R169 ;  /* 0x0000000d6c5c7c23 */ /* 0x000fe200080008a9 */
[----:B------:R-:W-:-:S03]  /*5e00*/  FMNMX R17, R63, R4, !PT ;  /* 0x000000043f117209 */ /* 0x000fc60007800000 */
[----:B------:R-:W-:Y:S01]  /*5e10*/  @!P4 FMUL R41, R41, 0.5 ;  /* 0x3f0000002929c820 */ /* 0x000fe20000400000 */
[----:B------:R-:W3:Y:S01]  /*5e20*/  MUFU.EX2 R11, R11 ;  /* 0x0000000b000b7308 */ /* 0x000ee20000000800 */
[--C-:B--2---:R-:W-:Y:S01]  /*5e30*/  FFMA R36, R49, UR13, -R169.reuse ;  /* 0x0000000d31247c23 */ /* 0x104fe200080008a9 */
[----:B-1----:R-:W-:Y:S01]  /*5e40*/  @!P3 FMUL R33, R33, R33 ;  /* 0x000000212121b220 */ /* 0x002fe20000400000 */
[--C-:B------:R-:W-:Y:S01]  /*5e50*/  FFMA R49, R72, UR13, -R169.reuse ;  /* 0x0000000d48317c23 */ /* 0x100fe200080008a9 */
[----:B------:R-:W-:Y:S01]  /*5e60*/  FMNMX R4, R66, R17, !PT ;  /* 0x0000001142047209 */ /* 0x000fe20007800000 */
[----:B------:R-:W-:Y:S01]  /*5e70*/  FFMA R72, R120, UR13, -R169 ;  /* 0x0000000d78487c23 */ /* 0x000fe200080008a9 */
[----:B------:R-:W-:Y:S01]  /*5e80*/  FSETP.GEU.AND P3, PT, R36, -126, PT ;  /* 0xc2fc00002400780b */ /* 0x000fe20003f6e000 */
[----:B------:R-:W-:Y:S01]  /*5e90*/  @!P5 FMUL R44, R44, 0.5 ;  /* 0x3f0000002c2cd820 */ /* 0x000fe20000400000 */
[----:B------:R1:W2:Y:S01]  /*5ea0*/  MUFU.EX2 R32, R41 ;  /* 0x0000002900207308 */ /* 0x0002a20000000800 */
[----:B----4-:R-:W-:Y:S01]  /*5eb0*/  @!P2 FMUL R166, R166, R166 ;  /* 0x000000a6a6a6a220 */ /* 0x010fe20000400000 */
[----:B------:R-:W-:-:S02]  /*5ec0*/  FSETP.GEU.AND P2, PT, R12, -126, PT ;  /* 0xc2fc00000c00780b */ /* 0x000fc40003f4e000 */
[----:B------:R-:W-:-:S04]  /*5ed0*/  FMNMX R17, R67, R4, !PT ;  /* 0x0000000443117209 */ /* 0x000fc80007800000 */
[----:B------:R4:W5:Y:S01]  /*5ee0*/  MUFU.EX2 R165, R44 ;  /* 0x0000002c00a57308 */ /* 0x0009620000000800 */
[----:B---3--:R-:W-:Y:S01]  /*5ef0*/  @!P6 FMUL R11, R11, R11 ;  /* 0x0000000b0b0be220 */ /* 0x008fe20000400000 */
[----:B------:R-:W-:Y:S01]  /*5f00*/  FSETP.GEU.AND P6, PT, R37, -126, PT ;  /* 0xc2fc00002500780b */ /* 0x000fe20003fce000 */
[----:B------:R-:W-:Y:S01]  /*5f10*/  @!P3 FMUL R36, R36, 0.5 ;  /* 0x3f0000002424b820 */ /* 0x000fe20000400000 */
[--C-:B-1----:R-:W-:Y:S01]  /*5f20*/  FFMA R41, R56, UR13, -R169.reuse ;  /* 0x0000000d38297c23 */ /* 0x102fe200080008a9 */
[----:B------:R-:W-:Y:S01]  /*5f30*/  FMNMX R4, R70, R17, !PT ;  /* 0x0000001146047209 */ /* 0x000fe20007800000 */
[--C-:B------:R-:W-:Y:S01]  /*5f40*/  FFMA R56, R89, UR13, -R169.reuse ;  /* 0x0000000d59387c23 */ /* 0x100fe200080008a9 */
[----:B------:R-:W-:Y:S02]  /*5f50*/  @!P2 FMUL R12, R12, 0.5 ;  /* 0x3f0000000c0ca820 */ /* 0x000fe40000400000 */
[----:B------:R-:W1:Y:S01]  /*5f60*/  MUFU.EX2 R36, R36 ;  /* 0x0000002400247308 */ /* 0x000e620000000800 */
[----:B--2---:R-:W-:Y:S01]  /*5f70*/  @!P4 FMUL R32, R32, R32 ;  /* 0x000000202020c220 */ /* 0x004fe20000400000 */
[----:B------:R-:W-:Y:S01]  /*5f80*/  FSETP.GEU.AND P4, PT, R52, -126, PT ;  /* 0xc2fc00003400780b */ /* 0x000fe20003f8e000 */
[--C-:B----4-:R-:W-:Y:S01]  /*5f90*/  FFMA R44, R65, UR13, -R169.reuse ;  /* 0x0000000d412c7c23 */ /* 0x110fe200080008a9 */
[----:B------:R-:W-:Y:S01]  /*5fa0*/  FMNMX R17, R71, R4, !PT ;  /* 0x0000000447117209 */ /* 0x000fe20007800000 */
[--C-:B------:R-:W-:Y:S01]  /*5fb0*/  FFMA R65, R100, UR13, -R169.reuse ;  /* 0x0000000d64417c23 */ /* 0x100fe200080008a9 */
[----:B------:R-:W-:Y:S01]  /*5fc0*/  @!P6 FMUL R37, R37, 0.5 ;  /* 0x3f0000002525e820 */ /* 0x000fe20000400000 */
[----:B------:R-:W-:Y:S01]  /*5fd0*/  FFMA R100, R149, UR13, -R169 ;  /* 0x0000000d95647c23 */ /* 0x000fe200080008a9 */
[----:B-----5:R-:W-:Y:S01]  /*5fe0*/  @!P5 FMUL R165, R165, R165 ;  /* 0x000000a5a5a5d220 */ /* 0x020fe20000400000 */
[----:B------:R-:W-:Y:S01]  /*5ff0*/  FSETP.GEU.AND P5, PT, R13, -126, PT ;  /* 0xc2fc00000d00780b */ /* 0x000fe20003fae000 */
[----:B------:R-:W2:Y:S01]  /*6000*/  MUFU.EX2 R12, R12 ;  /* 0x0000000c000c7308 */ /* 0x000ea20000000800 */
[----:B------:R-:W-:-:S04]  /*6010*/  FMNMX R4, R74, R17, !PT ;  /* 0x000000114a047209 */ /* 0x000fc80007800000 */
[----:B------:R-:W-:Y:S01]  /*6020*/  @!P4 FMUL R52, R52, 0.5 ;  /* 0x3f0000003434c820 */ /* 0x000fe20000400000 */
[----:B------:R-:W-:Y:S01]  /*6030*/  FMNMX R17, R75, R4, !PT ;  /* 0x000000044b117209 */ /* 0x000fe20007800000 */
[----:B-1----:R-:W-:Y:S01]  /*6040*/  @!P3 FMUL R36, R36, R36 ;  /* 0x000000242424b220 */ /* 0x002fe20000400000 */
[----:B------:R-:W1:Y:S01]  /*6050*/  MUFU.EX2 R37, R37 ;  /* 0x0000002500257308 */ /* 0x000e620000000800 */
[----:B------:R-:W-:Y:S02]  /*6060*/  FSETP.GEU.AND P3, PT, R60, -126, PT ;  /* 0xc2fc00003c00780b */ /* 0x000fe40003f6e000 */
[----:B------:R-:W-:Y:S01]  /*6070*/  FMNMX R4, R78, R17, !PT ;  /* 0x000000114e047209 */ /* 0x000fe20007800000 */
[----:B------:R-:W-:-:S03]  /*6080*/  @!P5 FMUL R13, R13, 0.5 ;  /* 0x3f0000000d0dd820 */ /* 0x000fc60000400000 */
[----:B------:R-:W-:Y:S01]  /*6090*/  FMNMX R17, R79, R4, !PT ;  /* 0x000000044f117209 */ /* 0x000fe20007800000 */
[----:B------:R3:W4:Y:S01]  /*60a0*/  MUFU.EX2 R164, R52 ;  /* 0x0000003400a47308 */ /* 0x0007220000000800 */
[----:B--2---:R-:W-:Y:S01]  /*60b0*/  @!P2 FMUL R12, R12, R12 ;  /* 0x0000000c0c0ca220 */ /* 0x004fe20000400000 */
[----:B------:R-:W-:Y:S02]  /*60c0*/  FSETP.GEU.AND P2, PT, R41, -126, PT ;  /* 0xc2fc00002900780b */ /* 0x000fe40003f4e000 */
[----:B------:R-:W-:Y:S02]  /*60d0*/  FMNMX R4, R82, R17, !PT ;  /* 0x0000001152047209 */ /* 0x000fe40007800000 */
[----:B------:R-:W-:Y:S02]  /*60e0*/  @!P3 FMUL R60, R60, 0.5 ;  /* 0x3f0000003c3cb820 */ /* 0x000fe40000400000 */
[----:B------:R-:W2:Y:S01]  /*60f0*/  MUFU.EX2 R13, R13 ;  /* 0x0000000d000d7308 */ /* 0x000ea20000000800 */
[----:B-1----:R-:W-:Y:S01]  /*6100*/  @!P6 FMUL R37, R37, R37 ;  /* 0x000000252525e220 */ /* 0x002fe20000400000 */
[----:B------:R-:W-:Y:S01]  /*6110*/  FSETP.GEU.AND P6, PT, R40, -126, PT ;  /* 0xc2fc00002800780b */ /* 0x000fe20003fce000 */
[----:B---3--:R-:W-:Y:S01]  /*6120*/  FFMA R52, R81, UR13, -R169 ;  /* 0x0000000d51347c23 */ /* 0x008fe200080008a9 */
[----:B------:R-:W-:-:S03]  /*6130*/  FMNMX R17, R83, R4, !PT ;  /* 0x0000000453117209 */ /* 0x000fc60007800000 */
[----:B------:R-:W-:Y:S01]  /*6140*/  @!P2 FMUL R41, R41, 0.5 ;  /* 0x3f0000002929a820 */ /* 0x000fe20000400000 */
[----:B------:R1:W3:Y:S01]  /*6150*/  MUFU.EX2 R163, R60 ;  /* 0x0000003c00a37308 */ /* 0x0002e20000000800 */
[----:B----4-:R-:W-:Y:S01]  /*6160*/  @!P4 FMUL R164, R164, R164 ;  /* 0x000000a4a4a4c220 */ /* 0x010fe20000400000 */
[----:B------:R-:W-:Y:S02]  /*6170*/  FSETP.GEU.AND P4, PT, R14, -126, PT ;  /* 0xc2fc00000e00780b */ /* 0x000fe40003f8e000 */
[----:B------:R-:W-:Y:S01]  /*6180*/  FMNMX R4, R86, R17, !PT ;  /* 0x0000001156047209 */ /* 0x000fe20007800000 */
[--C-:B------:R-:W-:Y:S02]  /*6190*/  FFMA R17, R85, UR13, -R169.reuse ;  /* 0x0000000d55117c23 */ /* 0x100fe400080008a9 */
[----:B------:R-:W-:Y:S01]  /*61a0*/  @!P6 FMUL R40, R40, 0.5 ;  /* 0x3f0000002828e820 */ /* 0x000fe20000400000 */
[----:B------:R-:W4:Y:S01]  /*61b0*/  MUFU.EX2 R41, R41 ;  /* 0x0000002900297308 */ /* 0x000f220000000800 */
[----:B--2---:R-:W-:Y:S01]  /*61c0*/  @!P5 FMUL R13, R13, R13 ;  /* 0x0000000d0d0dd220 */ /* 0x004fe20000400000 */
[----:B------:R-:W-:Y:S01]  /*61d0*/  FSETP.GEU.AND P5, PT, R45, -126, PT ;  /* 0xc2fc00002d00780b */ /* 0x000fe20003fae000 */
[--C-:B-1----:R-:W-:Y:S01]  /*61e0*/  FFMA R60, R97, UR13, -R169.reuse ;  /* 0x0000000d613c7c23 */ /* 0x102fe200080008a9 */
[----:B------:R-:W-:Y:S01]  /*61f0*/  FMNMX R19, R87, R4, !PT ;  /* 0x0000000457137209 */ /* 0x000fe20007800000 */
[----:B------:R-:W-:-:S02]  /*6200*/  FFMA R97, R121, UR13, -R169 ;  /* 0x0000000d79617c23 */ /* 0x000fc400080008a9 */
[----:B------:R-:W-:Y:S01]  /*6210*/  @!P4 FMUL R14, R14, 0.5 ;  /* 0x3f0000000e0ec820 */ /* 0x000fe20000400000 */
[----:B------:R-:W1:Y:S01]  /*6220*/  MUFU.EX2 R40, R40 ;  /* 0x0000002800287308 */ /* 0x000e620000000800 */
[----:B---3--:R-:W-:Y:S01]  /*6230*/  @!P3 FMUL R163, R163, R163 ;  /* 0x000000a3a3a3b220 */ /* 0x008fe20000400000 */
[----:B------:R-:W-:Y:S02]  /*6240*/  FSETP.GEU.AND P3, PT, R15, -126, PT ;  /* 0xc2fc00000f00780b */ /* 0x000fe40003f6e000 */
[----:B------:R-:W-:-:S03]  /*6250*/  FMNMX R4, R90, R19, !PT ;  /* 0x000000135a047209 */ /* 0x000fc60007800000 */
[----:B------:R-:W-:Y:S01]  /*6260*/  @!P5 FMUL R45, R45, 0.5 ;  /* 0x3f0000002d2dd820 */ /* 0x000fe20000400000 */
[----:B------:R-:W2:Y:S01]  /*6270*/  MUFU.EX2 R14, R14 ;  /* 0x0000000e000e7308 */ /* 0x000ea20000000800 */
[----:B----4-:R-:W-:Y:S01]  /*6280*/  @!P2 FMUL R41, R41, R41 ;  /* 0x000000292929a220 */ /* 0x010fe20000400000 */
[----:B------:R-:W-:Y:S02]  /*6290*/  FSETP.GEU.AND P2, PT, R44, -126, PT ;  /* 0xc2fc00002c00780b */ /* 0x000fe40003f4e000 */
[----:B------:R-:W-:-:S03]  /*62a0*/  FMNMX R19, R91, R4, !PT ;  /* 0x000000045b137209 */ /* 0x000fc60007800000 */
[----:B------:R-:W-:Y:S01]  /*62b0*/  @!P3 FMUL R15, R15, 0.5 ;  /* 0x3f0000000f0fb820 */ /* 0x000fe20000400000 */
[----:B------:R-:W3:Y:S01]  /*62c0*/  MUFU.EX2 R45, R45 ;  /* 0x0000002d002d7308 */ /* 0x000ee20000000800 */
[----:B-1----:R-:W-:Y:S01]  /*62d0*/  @!P6 FMUL R40, R40, R40 ;  /* 0x000000282828e220 */ /* 0x002fe20000400000 */
[----:B------:R-:W-:Y:S02]  /*62e0*/  FSETP.GEU.AND P6, PT, R68, -126, PT ;  /* 0xc2fc00004400780b */ /* 0x000fe40003fce000 */
[----:B------:R-:W-:-:S03]  /*62f0*/  FMNMX R4, R94, R19, !PT ;  /* 0x000000135e047209 */ /* 0x000fc60007800000 */
[----:B------:R-:W-:Y:S01]  /*6300*/  @!P2 FMUL R44, R44, 0.5 ;  /* 0x3f0000002c2ca820 */ /* 0x000fe20000400000 */
[----:B------:R-:W1:Y:S01]  /*6310*/  MUFU.EX2 R15, R15 ;  /* 0x0000000f000f7308 */ /* 0x000e620000000800 */
        /* <DEDUP_REMOVED lines=9> */
[----:B------:R3:W4:Y:S01]  /*63b0*/  MUFU.EX2 R162, R68 ;  /* 0x0000004400a27308 */ /* 0x0007220000000800 */
[----:B-1----:R-:W-:Y:S01]  /*63c0*/  @!P3 FMUL R15, R15, R15 ;  /* 0x0000000f0f0fb220 */ /* 0x002fe20000400000 */
[----:B------:R-:W-:Y:S02]  /*63d0*/  FSETP.GEU.AND P3, PT, R53, -126, PT ;  /* 0xc2fc00003500780b */ /* 0x000fe40003f6e000 */
[----:B------:R-:W-:-:S03]  /*63e0*/  FMNMX R19, R99, R4, !PT ;  /* 0x0000000463137209 */ /* 0x000fc60007800000 */
[----:B------:R-:W-:Y:S01]  /*63f0*/  @!P5 FMUL R48, R48, 0.5 ;  /* 0x3f0000003030d820 */ /* 0x000fe20000400000 */
[----:B------:R-:W1:Y:S01]  /*6400*/  MUFU.EX2 R49, R49 ;  /* 0x0000003100317308 */ /* 0x000e620000000800 */
[----:B--2---:R-:W-:Y:S01]  /*6410*/  @!P2 FMUL R44, R44, R44 ;  /* 0x0000002c2c2ca220 */ /* 0x004fe20000400000 */
[----:B------:R-:W-:Y:S01]  /*6420*/  FSETP.GEU.AND P2, PT, R76, -126, PT ;  /* 0xc2fc00004c00780b */ /* 0x000fe20003f4e000 */
[----:B---3--:R-:W-:Y:S01]  /*6430*/  FFMA R68, R112, UR13, -R169 ;  /* 0x0000000d70447c23 */ /* 0x008fe200080008a9 */
        /* <DEDUP_REMOVED lines=12> */
[----:B------:R1:W4:Y:S01]  /*6500*/  MUFU.EX2 R161, R76 ;  /* 0x0000004c00a17308 */ /* 0x0003220000000800 */
[----:B--2---:R-:W-:Y:S01]  /*6510*/  @!P5 FMUL R48, R48, R48 ;  /* 0x000000303030d220 */ /* 0x004fe20000400000 */
[----:B------:R-:W-:Y:S02]  /*6520*/  FSETP.GEU.AND P5, PT, R84, -126, PT ;  /* 0xc2fc00005400780b */ /* 0x000fe40003fae000 */
[----:B------:R-:W-:-:S03]  /*6530*/  FMNMX R19, R107, R4, !PT ;  /* 0x000000046b137209 */ /* 0x000fc60007800000 */
[----:B------:R-:W-:Y:S01]  /*6540*/  @!P4 FMUL R52, R52, 0.5 ;  /* 0x3f0000003434c820 */ /* 0x000fe20000400000 */
[----:B------:R-:W2:Y:S01]  /*6550*/  MUFU.EX2 R16, R16 ;  /* 0x0000001000107308 */ /* 0x000ea20000000800 */
[----:B---3--:R-:W-:Y:S01]  /*6560*/  @!P3 FMUL R53, R53, R53 ;  /* 0x000000353535b220 */ /* 0x008fe20000400000 */
[----:B------:R-:W-:Y:S01]  /*6570*/  FSETP.GEU.AND P3, PT, R56, -126, PT ;  /* 0xc2fc00003800780b */ /* 0x000fe20003f6e000 */
[----:B-1----:R-:W-:Y:S01]  /*6580*/  FFMA R76, R128, UR13, -R169 ;  /* 0x0000000d804c7c23 */ /* 0x002fe200080008a9 */
[----:B------:R-:W-:-:S03]  /*6590*/  FMNMX R4, R110, R19, !PT ;  /* 0x000000136e047209 */ /* 0x000fc60007800000 */
[----:B------:R-:W-:Y:S01]  /*65a0*/  @!P5 FMUL R84, R84, 0.5 ;  /* 0x3f0000005454d820 */ /* 0x000fe20000400000 */
[----:B------:R-:W1:Y:S01]  /*65b0*/  MUFU.EX2 R52, R52 ;  /* 0x0000003400347308 */ /* 0x000e620000000800 */
[----:B----4-:R-:W-:Y:S01]  /*65c0*/  @!P2 FMUL R161, R161, R161 ;  /* 0x000000a1a1a1a220 */ /* 0x010fe20000400000 */
        /* <DEDUP_REMOVED lines=9> */
[----:B-1----:R-:W-:Y:S01]  /*6660*/  @!P4 FMUL R52, R52, R52 ;  /* 0x000000343434c220 */ /* 0x002fe20000400000 */
[----:B------:R-:W-:Y:S01]  /*6670*/  FSETP.GEU.AND P4, PT, R69, -126, PT ;  /* 0xc2fc00004500780b */ /* 0x000fe20003f8e000 */
[----:B---3--:R-:W-:Y:S01]  /*6680*/  FFMA R84, R144, UR13, -R169 ;  /* 0x0000000d90547c23 */ /* 0x008fe200080008a9 */
[----:B------:R-:W-:-:S03]  /*6690*/  FMNMX R19, R115, R4, !PT ;  /* 0x0000000473137209 */ /* 0x000fc60007800000 */
[----:B------:R-:W-:Y:S01]  /*66a0*/  @!P6 FMUL R57, R57, 0.5 ;  /* 0x3f0000003939e820 */ /* 0x000fe20000400000 */
[----:B------:R-:W1:Y:S01]  /*66b0*/  MUFU.EX2 R17, R17 ;  /* 0x0000001100117308 */ /* 0x000e620000000800 */
[----:B----4-:R-:W-:Y:S01]  /*66c0*/  @!P5 FMUL R160, R160, R160 ;  /* 0x000000a0a0a0d220 */ /* 0x010fe20000400000 */
[----:B------:R-:W-:Y:S02]  /*66d0*/  FSETP.GEU.AND P5, PT, R18, -126, PT ;  /* 0xc2fc00001200780b */ /* 0x000fe40003fae000 */
[----:B------:R-:W-:Y:S01]  /*66e0*/  FMNMX R4, R118, R19, !PT ;  /* 0x0000001376047209 */ /* 0x000fe20007800000 */
[--C-:B------:R-:W-:Y:S01]  /*66f0*/  FFMA R19, R105, UR13, -R169.reuse ;  /* 0x0000000d69137c23 */ /* 0x100fe200080008a9 */
[----:B------:R-:W-:Y:S01]  /*6700*/  FFMA R105, R145, UR13, -R169 ;  /* 0x0000000d91697c23 */ /* 0x000fe200080008a9 */
[----:B------:R-:W-:Y:S01]  /*6710*/  @!P4 FMUL R69, R69, 0.5 ;  /* 0x3f0000004545c820 */ /* 0x000fe20000400000 */
[----:B------:R-:W3:Y:S01]  /*6720*/  MUFU.EX2 R57, R57 ;  /* 0x0000003900397308 */ /* 0x000ee20000000800 */
[----:B--2---:R-:W-:Y:S01]  /*6730*/  @!P3 FMUL R56, R56, R56 ;  /* 0x000000383838b220 */ /* 0x004fe20000400000 */
[----:B------:R-:W-:-:S02]  /*6740*/  FSETP.GEU.AND P3, PT, R65, -126, PT ;  /* 0xc2fc00004100780b */ /* 0x000fc40003f6e000 */
[----:B------:R-:W-:-:S03]  /*6750*/  FMNMX R21, R119, R4, !PT ;  /* 0x0000000477157209 */ /* 0x000fc60007800000 */
[----:B------:R-:W-:Y:S01]  /*6760*/  @!P5 FMUL R18, R18, 0.5 ;  /* 0x3f0000001212d820 */ /* 0x000fe20000400000 */
[----:B------:R-:W2:Y:S01]  /*6770*/  MUFU.EX2 R69, R69 ;  /* 0x0000004500457308 */ /* 0x000ea20000000800 */
[----:B-1----:R-:W-:Y:S01]  /*6780*/  @!P2 FMUL R17, R17, R17 ;  /* 0x000000111111a220 */ /* 0x002fe20000400000 */
[----:B------:R-:W-:Y:S02]  /*6790*/  FSETP.GEU.AND P2, PT, R61, -126, PT ;  /* 0xc2fc00003d00780b */ /* 0x000fe40003f4e000 */
[----:B------:R-:W-:Y:S01]  /*67a0*/  FMNMX R4, R122, R21, !PT ;  /* 0x000000157a047209 */ /* 0x000fe20007800000 */
[----:B------:R-:W-:Y:S02]  /*67b0*/  FFMA R21, R109, UR13, -R169 ;  /* 0x0000000d6d157c23 */ /* 0x000fe400080008a9 */
[----:B------:R-:W-:Y:S01]  /*67c0*/  @!P3 FMUL R65, R65, 0.5 ;  /* 0x3f0000004141b820 */ /* 0x000fe20000400000 */
[----:B------:R-:W1:Y:S01]  /*67d0*/  MUFU.EX2 R18, R18 ;  /* 0x0000001200127308 */ /* 0x000e620000000800 */
[----:B---3--:R-:W-:Y:S01]  /*67e0*/  @!P6 FMUL R57, R57, R57 ;  /* 0x000000393939e220 */ /* 0x008fe20000400000 */
[----:B------:R-:W-:-:S02]  /*67f0*/  FSETP.GEU.AND P6, PT, R60, -126, PT ;  /* 0xc2fc00003c00780b */ /* 0x000fc40003fce000 */
[----:B------:R-:W-:-:S03]  /*6800*/  FMNMX R23, R123, R4, !PT ;  /* 0x000000047b177209 */ /* 0x000fc60007800000 */
[----:B------:R-:W-:Y:S01]  /*6810*/  @!P2 FMUL R61, R61, 0.5 ;  /* 0x3f0000003d3da820 */ /* 0x000fe20000400000 */
[----:B------:R-:W3:Y:S01]  /*6820*/  MUFU.EX2 R65, R65 ;  /* 0x0000004100417308 */ /* 0x000ee20000000800 */
[----:B--2---:R-:W-:Y:S01]  /*6830*/  @!P4 FMUL R69, R69, R69 ;  /* 0x000000454545c220 */ /* 0x004fe20000400000 */
[----:B------:R-:W-:Y:S02]  /*6840*/  FSETP.GEU.AND P4, PT, R20, -126, PT ;  /* 0xc2fc00001400780b */ /* 0x000fe40003f8e000 */
[----:B------:R-:W-:-:S03]  /*6850*/  FMNMX R4, R126, R23, !PT ;  /* 0x000000177e047209 */ /* 0x000fc60007800000 */
[----:B------:R-:W-:Y:S01]  /*6860*/  @!P6 FMUL R60, R60, 0.5 ;  /* 0x3f0000003c3ce820 */ /* 0x000fe20000400000 */
[----:B------:R-:W2:Y:S01]  /*6870*/  MUFU.EX2 R61, R61 ;  /* 0x0000003d003d7308 */ /* 0x000ea20000000800 */
[----:B-1----:R-:W-:Y:S01]  /*6880*/  @!P5 FMUL R18, R18, R18 ;  /* 0x000000121212d220 */ /* 0x002fe20000400000 */
[----:B------:R-:W-:Y:S02]  /*6890*/  FSETP.GEU.AND P5, PT, R64, -126, PT ;  /* 0xc2fc00004000780b */ /* 0x000fe40003fae000 */
[----:B------:R-:W-:Y:S01]  /*68a0*/  FMNMX R23, R127, R4, !PT ;  /* 0x000000047f177209 */ /* 0x000fe20007800000 */
[----:B------:R-:W-:Y:S02]  /*68b0*/  FADD R133, R167, R18 ;  /* 0x00000012a7857221 */ /* 0x000fe40000000000 */
[----:B------:R-:W-:Y:S01]  /*68c0*/  @!P4 FMUL R20, R20, 0.5 ;  /* 0x3f0000001414c820 */ /* 0x000fe20000400000 */
[----:B------:R-:W1:Y:S01]  /*68d0*/  MUFU.EX2 R60, R60 ;  /* 0x0000003c003c7308 */ /* 0x000e620000000800 */
[----:B---3--:R-:W-:Y:S01]  /*68e0*/  @!P3 FMUL R65, R65, R65 ;  /* 0x000000414141b220 */ /* 0x008fe20000400000 */
[----:B------:R-:W-:-:S02]  /*68f0*/  FSETP.GEU.AND P3, PT, R21, -126, PT ;  /* 0xc2fc00001500780b */ /* 0x000fc40003f6e000 */
[----:B------:R-:W-:Y:S01]  /*6900*/  FMNMX R4, R130, R23, !PT ;  /* 0x0000001782047209 */ /* 0x000fe20007800000 */
[----:B------:R-:W-:Y:S02]  /*6910*/  FFMA R23, R113, UR13, -R169 ;  /* 0x0000000d71177c23 */ /* 0x000fe400080008a9 */
        /* <DEDUP_REMOVED lines=25> */
[----:B------:R-:W-:-:S03]  /*6ab0*/  FMNMX R77, R139, R4, !PT ;  /* 0x000000048b4d7209 */ /* 0x000fc60007800000 */
[----:B------:R-:W-:Y:S01]  /*6ac0*/  @!P5 FMUL R23, R23, 0.5 ;  /* 0x3f0000001717d820 */ /* 0x000fe20000400000 */
[----:B------:R-:W1:Y:S01]  /*6ad0*/  MUFU.EX2 R68, R68 ;  /* 0x0000004400447308 */ /* 0x000e620000000800 */
[----:B---3--:R-:W-:Y:S01]  /*6ae0*/  @!P2 FMUL R19, R19, R19 ;  /* 0x000000131313a220 */ /* 0x008fe20000400000 */
[----:B------:R-:W-:Y:S02]  /*6af0*/  FSETP.GEU.AND P2, PT, R73, -126, PT ;  /* 0xc2fc00004900780b */ /* 0x000fe40003f4e000 */
[----:B------:R-:W-:-:S03]  /*6b00*/  FMNMX R4, R142, R77, !PT ;  /* 0x0000004d8e047209 */ /* 0x000fc60007800000 */
[----:B------:R-:W-:Y:S01]  /*6b10*/  @!P3 FMUL R72, R72, 0.5 ;  /* 0x3f0000004848b820 */ /* 0x000fe20000400000 */
[----:B------:R-:W3:Y:S01]  /*6b20*/  MUFU.EX2 R23, R23 ;  /* 0x0000001700177308 */ /* 0x000ee20000000800 */
[----:B--2---:R-:W-:Y:S01]  /*6b30*/  @!P6 FMUL R92, R92, R92 ;  /* 0x0000005c5c5ce220 */ /* 0x004fe20000400000 */
[----:B------:R-:W-:Y:S02]  /*6b40*/  FSETP.GEU.AND P6, PT, R22, -126, PT ;  /* 0xc2fc00001600780b */ /* 0x000fe40003fce000 */
[----:B------:R-:W-:-:S03]  /*6b50*/  FMNMX R77, R143, R4, !PT ;  /* 0x000000048f4d7209 */ /* 0x000fc60007800000 */
[----:B------:R-:W-:Y:S01]  /*6b60*/  @!P2 FMUL R73, R73, 0.5 ;  /* 0x3f0000004949a820 */ /* 0x000fe20000400000 */
[----:B------:R-:W-:Y:S01]  /*6b70*/  FMNMX R4, R146, R77, !PT ;  /* 0x0000004d92047209 */ /* 0x000fe20007800000 */
[--C-:B------:R-:W-:Y:S01]  /*6b80*/  FFMA R77, R124, UR13, -R169.reuse ;  /* 0x0000000d7c4d7c23 */ /* 0x100fe200080008a9 */
[----:B------:R-:W2:Y:S01]  /*6b90*/  MUFU.EX2 R72, R72 ;  /* 0x0000004800487308 */ /* 0x000ea20000000800 */
[----:B-1----:R-:W-:Y:S01]  /*6ba0*/  @!P4 FMUL R68, R68, R68 ;  /* 0x000000444444c220 */ /* 0x002fe20000400000 */
[----:B------:R-:W-:Y:S02]  /*6bb0*/  FSETP.GEU.AND P4, PT, R97, -126, PT ;  /* 0xc2fc00006100780b */ /* 0x000fe40003f8e000 */
[----:B------:R-:W-:Y:S01]  /*6bc0*/  FMNMX R81, R147, R4, !PT ;  /* 0x0000000493517209 */ /* 0x000fe20007800000 */
[----:B------:R-:W-:Y:S01]  /*6bd0*/  @!P6 FMUL R22, R22, 0.5 ;  /* 0x3f0000001616e820 */ /* 0x000fe20000400000 */
[----:B---3--:R-:W-:Y:S01]  /*6be0*/  @!P5 FMUL R23, R23, R23 ;  /* 0x000000171717d220 */ /* 0x008fe20000400000 */
[----:B------:R-:W-:Y:S01]  /*6bf0*/  FSETP.GEU.AND P5, PT, R77, -126, PT ;  /* 0xc2fc00004d00780b */ /* 0x000fe20003fae000 */
[----:B------:R-:W1:Y:S01]  /*6c00*/  MUFU.EX2 R73, R73 ;  /* 0x0000004900497308 */ /* 0x000e620000000800 */
[----:B------:R-:W-:Y:S01]  /*6c10*/  FMNMX R4, R150, R81, !PT ;  /* 0x0000005196047209 */ /* 0x000fe20007800000 */
[----:B------:R-:W-:-:S03]  /*6c20*/  FFMA R81, R137, UR13, -R169 ;  /* 0x0000000d89517c23 */ /* 0x000fc600080008a9 */
[----:B------:R-:W-:Y:S02]  /*6c30*/  FMNMX R4, R151, R4, !PT ;  /* 0x0000000497047209 */ /* 0x000fe40007800000 */
[----:B------:R-:W-:Y:S01]  /*6c40*/  @!P4 FMUL R97, R97, 0.5 ;  /* 0x3f0000006161c820 */ /* 0x000fe20000400000 */
[----:B------:R-:W3:Y:S01]  /*6c50*/  MUFU.EX2 R22, R22 ;  /* 0x0000001600167308 */ /* 0x000ee20000000800 */
[----:B--2---:R-:W-:Y:S01]  /*6c60*/  @!P3 FMUL R72, R72, R72 ;  /* 0x000000484848b220 */ /* 0x004fe20000400000 */
[----:B------:R-:W-:Y:S01]  /*6c70*/  FSETP.GEU.AND P3, PT, R101, -126, PT ;  /* 0xc2fc00006500780b */ /* 0x000fe20003f6e000 */
[----:B------:R-:W2:Y:S01]  /*6c80*/  SHFL.BFLY PT, R85, R4, 0x1, 0x1f ;  /* 0x0c201f0004557f89 */ /* 0x000ea200000e0000 */
[----:B------:R-:W-:-:S04]  /*6c90*/  @!P5 FMUL R77, R77, 0.5 ;  /* 0x3f0000004d4dd820 */ /* 0x000fc80000400000 */
[----:B------:R-:W4:Y:S01]  /*6ca0*/  MUFU.EX2 R97, R97 ;  /* 0x0000006100617308 */ /* 0x000f220000000800 */
[----:B-1----:R-:W-:Y:S01]  /*6cb0*/  @!P2 FMUL R73, R73, R73 ;  /* 0x000000494949a220 */ /* 0x002fe20000400000 */
[----:B------:R-:W-:-:S05]  /*6cc0*/  FSETP.GEU.AND P2, PT, R96, -126, PT ;  /* 0xc2fc00006000780b */ /* 0x000fca0003f4e000 */
[----:B------:R-:W-:Y:S01]  /*6cd0*/  @!P3 FMUL R101, R101, 0.5 ;  /* 0x3f0000006565b820 */ /* 0x000fe20000400000 */
[----:B------:R-:W1:Y:S01]  /*6ce0*/  MUFU.EX2 R77, R77 ;  /* 0x0000004d004d7308 */ /* 0x000e620000000800 */
[----:B---3--:R-:W-:Y:S01]  /*6cf0*/  @!P6 FMUL R22, R22, R22 ;  /* 0x000000161616e220 */ /* 0x008fe20000400000 */
[----:B------:R-:W-:-:S05]  /*6d00*/  FSETP.GEU.AND P6, PT, R76, -126, PT ;  /* 0xc2fc00004c00780b */ /* 0x000fca0003fce000 */
[----:B------:R-:W-:Y:S01]  /*6d10*/  @!P2 FMUL R96, R96, 0.5 ;  /* 0x3f0000006060a820 */ /* 0x000fe20000400000 */
[----:B------:R-:W3:Y:S01]  /*6d20*/  MUFU.EX2 R101, R101 ;  /* 0x0000006500657308 */ /* 0x000ee20000000800 */
[----:B----4-:R-:W-:Y:S01]  /*6d30*/  @!P4 FMUL R97, R97, R97 ;  /* 0x000000616161c220 */ /* 0x010fe20000400000 */
[----:B------:R-:W-:Y:S02]  /*6d40*/  FSETP.GEU.AND P4, PT, R93, -126, PT ;  /* 0xc2fc00005d00780b */ /* 0x000fe40003f8e000 */
[----:B--2---:R-:W-:Y:S01]  /*6d50*/  FMNMX R4, R4, R85, !PT ;  /* 0x0000005504047209 */ /* 0x004fe20007800000 */
[----:B------:R-:W-:Y:S02]  /*6d60*/  FFMA R85, R141, UR13, -R169 ;  /* 0x0000000d8d557c23 */ /* 0x000fe400080008a9 */
[----:B------:R-:W-:Y:S01]  /*6d70*/  @!P6 FMUL R76, R76, 0.5 ;  /* 0x3f0000004c4ce820 */ /* 0x000fe20000400000 */
[----:B------:R-:W2:Y:S01]  /*6d80*/  MUFU.EX2 R96, R96 ;  /* 0x0000006000607308 */ /* 0x000ea20000000800 */
[----:B-1----:R-:W-:Y:S01]  /*6d90*/  @!P5 FMUL R77, R77, R77 ;  /* 0x0000004d4d4dd220 */ /* 0x002fe20000400000 */
[----:B------:R-:W-:Y:S01]  /*6da0*/  FSETP.GEU.AND P5, PT, R88, -126, PT ;  /* 0xc2fc00005800780b */ /* 0x000fe20003fae000 */
[----:B------:R-:W1:Y:S04]  /*6db0*/  SHFL.BFLY PT, R89, R4, 0x2, 0x1f ;  /* 0x0c401f0004597f89 */ /* 0x000e6800000e0000 */
[----:B------:R-:W-:Y:S01]  /*6dc0*/  @!P4 FMUL R93, R93, 0.5 ;  /* 0x3f0000005d5dc820 */ /* 0x000fe20000400000 */
[----:B------:R-:W4:Y:S01]  /*6dd0*/  MUFU.EX2 R76, R76 ;  /* 0x0000004c004c7308 */ /* 0x000f220000000800 */
[----:B---3--:R-:W-:Y:S01]  /*6de0*/  @!P3 FMUL R101, R101, R101 ;  /* 0x000000656565b220 */ /* 0x008fe20000400000 */
[----:B------:R-:W-:-:S05]  /*6df0*/  FSETP.GEU.AND P3, PT, R10, -126, PT ;  /* 0xc2fc00000a00780b */ /* 0x000fca0003f6e000 */
[----:B------:R-:W-:Y:S01]  /*6e00*/  @!P5 FMUL R88, R88, 0.5 ;  /* 0x3f0000005858d820 */ /* 0x000fe20000400000 */
[----:B------:R-:W3:Y:S01]  /*6e10*/  MUFU.EX2 R93, R93 ;  /* 0x0000005d005d7308 */ /* 0x000ee20000000800 */
[----:B--2---:R-:W-:Y:S01]  /*6e20*/  @!P2 FMUL R96, R96, R96 ;  /* 0x000000606060a220 */ /* 0x004fe20000400000 */
[----:B------:R-:W-:-:S05]  /*6e30*/  FSETP.GEU.AND P2, PT, R80, -126, PT ;  /* 0xc2fc00005000780b */ /* 0x000fca0003f4e000 */
[----:B------:R-:W-:Y:S01]  /*6e40*/  @!P3 FMUL R10, R10, 0.5 ;  /* 0x3f0000000a0ab820 */ /* 0x000fe20000400000 */
[----:B------:R-:W2:Y:S01]  /*6e50*/  MUFU.EX2 R88, R88 ;  /* 0x0000005800587308 */ /* 0x000ea20000000800 */
[----:B----4-:R-:W-:Y:S01]  /*6e60*/  @!P6 FMUL R76, R76, R76 ;  /* 0x0000004c4c4ce220 */ /* 0x010fe20000400000 */
[----:B------:R-:W-:Y:S02]  /*6e70*/  FSETP.GEU.AND P6, PT, R81, -126, PT ;  /* 0xc2fc00005100780b */ /* 0x000fe40003fce000 */
[----:B-1----:R-:W-:Y:S01]  /*6e80*/  FMNMX R4, R4, R89, !PT ;  /* 0x0000005904047209 */ /* 0x002fe20007800000 */
[----:B------:R-:W-:Y:S02]  /*6e90*/  FFMA R89, R148, UR13, -R169 ;  /* 0x0000000d94597c23 */ /* 0x000fe400080008a9 */
[----:B------:R-:W-:Y:S01]  /*6ea0*/  @!P2 FMUL R80, R80, 0.5 ;  /* 0x3f0000005050a820 */ /* 0x000fe20000400000 */
[----:B------:R-:W1:Y:S01]  /*6eb0*/  MUFU.EX2 R10, R10 ;  /* 0x0000000a000a7308 */ /* 0x000e620000000800 */
        /* <DEDUP_REMOVED lines=8> */
[----:B-1----:R-:W-:Y:S01]  /*6f40*/  @!P3 FMUL R10, R10, R10 ;  /* 0x0000000a0a0ab220 */ /* 0x002fe20000400000 */
[----:B------:R-:W-:-:S05]  /*6f50*/  FSETP.GEU.AND P3, PT, R100, -126, PT ;  /* 0xc2fc00006400780b */ /* 0x000fca0003f6e000 */
[----:B------:R-:W-:Y:S01]  /*6f60*/  @!P5 FMUL R84, R84, 0.5 ;  /* 0x3f0000005454d820 */ /* 0x000fe20000400000 */
[----:B------:R-:W1:Y:S01]  /*6f70*/  MUFU.EX2 R85, R85 ;  /* 0x0000005500557308 */ /* 0x000e620000000800 */
[----:B---3--:R-:W-:Y:S01]  /*6f80*/  @!P2 FMUL R80, R80, R80 ;  /* 0x000000505050a220 */ /* 0x008fe20000400000 */
[----:B------:R-:W-:-:S04]  /*6f90*/  FSETP.NEU.AND P2, PT, R4, -INF , PT ;  /* 0xff8000000400780b */ /* 0x000fc80003f4d000 */
[----:B------:R-:W-:Y:S01]  /*6fa0*/  FSEL R136, R4, RZ, P2 ;  /* 0x000000ff04887208 */ /* 0x000fe20001000000 */
[----:B------:R-:W-:Y:S01]  /*6fb0*/  @!P3 FMUL R100, R100, 0.5 ;  /* 0x3f0000006464b820 */ /* 0x000fe20000400000 */
[----:B------:R-:W3:Y:S01]  /*6fc0*/  MUFU.EX2 R84, R84 ;  /* 0x0000005400547308 */ /* 0x000ee20000000800 */
[----:B--2---:R-:W-:Y:S01]  /*6fd0*/  @!P6 FMUL R81, R81, R81 ;  /* 0x000000515151e220 */ /* 0x004fe20000400000 */
[----:B------:R-:W-:Y:S01]  /*6fe0*/  FSETP.GEU.AND P6, PT, R105, -126, PT ;  /* 0xc2fc00006900780b */ /* 0x000fe20003fce000 */
[C---:B------:R-:W-:Y:S01]  /*6ff0*/  FMUL R129, R136.reuse, UR13 ;  /* 0x0000000d88817c20 */ /* 0x040fe20008400000 */
[----:B------:R-:W-:Y:S01]  /*7000*/  FSETP.GEU.AND P2, PT, R89, -126, PT ;  /* 0xc2fc00005900780b */ /* 0x000fe20003f4e000 */
[----:B------:R-:W-:Y:S02]  /*7010*/  FADD R136, -R136, R7 ;  /* 0x0000000788887221 */ /* 0x000fe40000000100 */
[--C-:B------:R-:W-:Y:S01]  /*7020*/  FFMA R26, R26, UR13, -R129.reuse ;  /* 0x0000000d1a1a7c23 */ /* 0x100fe20008000881 */
[--C-:B------:R-:W-:Y:S01]  /*7030*/  FFMA R108, R27, UR13, -R129.reuse ;  /* 0x0000000d1b6c7c23 */ /* 0x100fe20008000881 */
[----:B------:R-:W2:Y:S01]  /*7040*/  MUFU.EX2 R100, R100 ;  /* 0x0000006400647308 */ /* 0x000ea20000000800 */
[----:B-1----:R-:W-:Y:S01]  /*7050*/  @!P4 FMUL R85, R85, R85 ;  /* 0x000000555555c220 */ /* 0x002fe20000400000 */
[--C-:B------:R-:W-:Y:S01]  /*7060*/  FFMA R125, R31, UR13, -R129.reuse ;  /* 0x0000000d1f7d7c23 */ /* 0x100fe20008000881 */
[----:B------:R-:W-:Y:S01]  /*7070*/  FSETP.GEU.AND P4, PT, R26, -126, PT ;  /* 0xc2fc00001a00780b */ /* 0x000fe20003f8e000 */
[--C-:B------:R-:W-:Y:S01]  /*7080*/  FFMA R31, R34, UR13, -R129.reuse ;  /* 0x0000000d221f7c23 */ /* 0x100fe20008000881 */
[--C-:B------:R-:W-:Y:S01]  /*7090*/  FFMA R104, R30, UR13, -R129.reuse ;  /* 0x0000000d1e687c23 */ /* 0x100fe20008000881 */
[----:B------:R-:W-:Y:S01]  /*70a0*/  @!P6 FMUL R105, R105, 0.5 ;  /* 0x3f0000006969e820 */ /* 0x000fe20000400000 */
[--C-:B------:R-:W-:Y:S01]  /*70b0*/  FFMA R35, R35, UR13, -R129.reuse ;  /* 0x0000000d23237c23 */ /* 0x100fe20008000881 */
[----:B---3--:R-:W-:Y:S01]  /*70c0*/  @!P5 FMUL R84, R84, R84 ;  /* 0x000000545454d220 */ /* 0x008fe20000400000 */
[----:B------:R-:W-:Y:S01]  /*70d0*/  FSETP.GEU.AND P5, PT, R108, -126, PT ;  /* 0xc2fc00006c00780b */ /* 0x000fe20003fae000 */
[--C-:B------:R-:W-:Y:S01]  /*70e0*/  FFMA R34, R38, UR13, -R129.reuse ;  /* 0x0000000d26227c23 */ /* 0x100fe20008000881 */
[--C-:B------:R-:W-:Y:S01]  /*70f0*/  FFMA R39, R39, UR13, -R129.reuse ;  /* 0x0000000d27277c23 */ /* 0x100fe20008000881 */
[----:B------:R-:W1:Y:S01]  /*7100*/  MUFU.EX2 R105, R105 ;  /* 0x0000006900697308 */ /* 0x000e620000000800 */
[----:B------:R-:W-:Y:S01]  /*7110*/  @!P2 FMUL R89, R89, 0.5 ;  /* 0x3f0000005959a820 */ /* 0x000fe20000400000 */
[--C-:B------:R-:W-:Y:S01]  /*7120*/  FFMA R38, R46, UR13, -R129.reuse ;  /* 0x0000000d2e267c23 */ /* 0x100fe20008000881 */
[--C-:B------:R-:W-:Y:S01]  /*7130*/  FFMA R47, R47, UR13, -R129.reuse ;  /* 0x0000000d2f2f7c23 */ /* 0x100fe20008000881 */
[----:B------:R-:W-:Y:S01]  /*7140*/  @!P4 FMUL R26, R26, 0.5 ;  /* 0x3f0000001a1ac820 */ /* 0x000fe20000400000 */
[----:B--2---:R-:W-:Y:S01]  /*7150*/  @!P3 FMUL R100, R100, R100 ;  /* 0x000000646464b220 */ /* 0x004fe20000400000 */
[----:B------:R-:W-:Y:S01]  /*7160*/  FSETP.GEU.AND P3, PT, R31, -126, PT ;  /* 0xc2fc00001f00780b */ /* 0x000fe20003f6e000 */
[--C-:B------:R-:W-:Y:S01]  /*7170*/  FFMA R50, R50, UR13, -R129.reuse ;  /* 0x0000000d32327c23 */ /* 0x100fe20008000881 */
[----:B------:R2:W3:Y:S01]  /*7180*/  MUFU.EX2 R27, R26 ;  /* 0x0000001a001b7308 */ /* 0x0004e20000000800 */
[--C-:B------:R-:W-:Y:S01]  /*7190*/  FFMA R55, R55, UR13, -R129.reuse ;  /* 0x0000000d37377c23 */ /* 0x100fe20008000881 */
[----:B------:R-:W-:Y:S01]  /*71a0*/  @!P5 FMUL R108, R108, 0.5 ;  /* 0x3f0000006c6cd820 */ /* 0x000fe20000400000 */
[--C-:B------:R-:W-:Y:S01]  /*71b0*/  FFMA R58, R58, UR13, -R129.reuse ;  /* 0x0000000d3a3a7c23 */ /* 0x100fe20008000881 */
[--C-:B------:R-:W-:Y:S01]  /*71c0*/  FFMA R63, R63, UR13, -R129.reuse ;  /* 0x0000000d3f3f7c23 */ /* 0x100fe20008000881 */
[--C-:B------:R-:W-:Y:S01]  /*71d0*/  FFMA R59, R59, UR13, -R129.reuse ;  /* 0x0000000d3b3b7c23 */ /* 0x100fe20008000881 */
[--C-:B------:R-:W-:Y:S01]  /*71e0*/  FFMA R46, R66, UR13, -R129.reuse ;  /* 0x0000000d422e7c23 */ /* 0x100fe20008000881 */
[--C-:B------:R-:W-:Y:S01]  /*71f0*/  FFMA R67, R67, UR13, -R129.reuse ;  /* 0x0000000d43437c23 */ /* 0x100fe20008000881 */
[----:B------:R-:W4:Y:S01]  /*7200*/  MUFU.EX2 R30, R108 ;  /* 0x0000006c001e7308 */ /* 0x000f220000000800 */
[----:B-1----:R-:W-:Y:S01]  /*7210*/  @!P6 FMUL R105, R105, R105 ;  /* 0x000000696969e220 */ /* 0x002fe20000400000 */
[----:B------:R-:W-:Y:S01]  /*7220*/  FSETP.GEU.AND P6, PT, R104, -126, PT ;  /* 0xc2fc00006800780b */ /* 0x000fe20003fce000 */
[----:B------:R-:W-:Y:S01]  /*7230*/  @!P3 FMUL R31, R31, 0.5 ;  /* 0x3f0000001f1fb820 */ /* 0x000fe20000400000 */
[--C-:B--2---:R-:W-:Y:S01]  /*7240*/  FFMA R26, R42, UR13, -R129.reuse ;  /* 0x0000000d2a1a7c23 */ /* 0x104fe20008000881 */
[--C-:B------:R-:W-:Y:S01]  /*7250*/  FFMA R42, R43, UR13, -R129.reuse ;  /* 0x0000000d2b2a7c23 */ /* 0x100fe20008000881 */
[--C-:B------:R-:W-:Y:S01]  /*7260*/  FFMA R51, R51, UR13, -R129.reuse ;  /* 0x0000000d33337c23 */ /* 0x100fe20008000881 */
[--C-:B------:R-:W-:Y:S01]  /*7270*/  FFMA R128, R71, UR13, -R129.reuse ;  /* 0x0000000d47807c23 */ /* 0x100fe20008000881 */
[----:B------:R-:W1:Y:S01]  /*7280*/  MUFU.EX2 R89, R89 ;  /* 0x0000005900597308 */ /* 0x000e620000000800 */
[----:B---3--:R-:W-:Y:S01]  /*7290*/  @!P4 FMUL R27, R27, R27 ;  /* 0x0000001b1b1bc220 */ /* 0x008fe20000400000 */
[----:B------:R-:W-:Y:S01]  /*72a0*/  FSETP.GEU.AND P4, PT, R35, -126, PT ;  /* 0xc2fc00002300780b */ /* 0x000fe20003f8e000 */
[--C-:B------:R-:W-:Y:S01]  /*72b0*/  FFMA R75, R75, UR13, -R129.reuse ;  /* 0x0000000d4b4b7c23 */ /* 0x100fe20008000881 */
[--C-:B------:R-:W-:Y:S01]  /*72c0*/  FFMA R83, R83, UR13, -R129.reuse ;  /* 0x0000000d53537c23 */ /* 0x100fe20008000881 */
[--C-:B------:R-:W-:Y:S01]  /*72d0*/  FFMA R132, R79, UR13, -R129.reuse ;  /* 0x0000000d4f847c23 */ /* 0x100fe20008000881 */
[--C-:B------:R-:W-:Y:S01]  /*72e0*/  FFMA R43, R62, UR13, -R129.reuse ;  /* 0x0000000d3e2b7c23 */ /* 0x100fe20008000881 */
[----:B------:R-:W-:Y:S01]  /*72f0*/  @!P6 FMUL R104, R104, 0.5 ;  /* 0x3f0000006868e820 */ /* 0x000fe20000400000 */
[----:B------:R-:W2:Y:S01]  /*7300*/  MUFU.EX2 R31, R31 ;  /* 0x0000001f001f7308 */ /* 0x000ea20000000800 */
[----:B----4-:R-:W-:Y:S01]  /*7310*/  @!P5 FMUL R30, R30, R30 ;  /* 0x0000001e1e1ed220 */ /* 0x010fe20000400000 */
[----:B------:R-:W-:Y:S01]  /*7320*/  FSETP.GEU.AND P5, PT, R34, -126, PT ;  /* 0xc2fc00002200780b */ /* 0x000fe20003fae000 */
[--C-:B------:R-:W-:Y:S01]  /*7330*/  FFMA R62, R98, UR13, -R129.reuse ;  /* 0x0000000d623e7c23 */ /* 0x100fe20008000881 */
[--C-:B------:R-:W-:Y:S01]  /*7340*/  FFMA R66, R106, UR13, -R129.reuse ;  /* 0x0000000d6a427c23 */ /* 0x100fe20008000881 */
[--C-:B------:R-:W-:Y:S01]  /*7350*/  FFMA R127, R127, UR13, -R129.reuse ;  /* 0x0000000d7f7f7c23 */ /* 0x100fe20008000881 */
[--C-:B------:R-:W-:Y:S01]  /*7360*/  FFMA R130, R130, UR13, -R129.reuse ;  /* 0x0000000d82827c23 */ /* 0x100fe20008000881 */
[----:B------:R-:W-:Y:S01]  /*7370*/  @!P4 FMUL R35, R35, 0.5 ;  /* 0x3f0000002323c820 */ /* 0x000fe20000400000 */
[----:B------:R-:W3:Y:S01]  /*7380*/  MUFU.EX2 R104, R104 ;  /* 0x0000006800687308 */ /* 0x000ee20000000800 */
[----:B-1----:R-:W-:Y:S01]  /*7390*/  @!P2 FMUL R89, R89, R89 ;  /* 0x000000595959a220 */ /* 0x002fe20000400000 */
[----:B------:R-:W-:Y:S01]  /*73a0*/  FSETP.GEU.AND P2, PT, R125, -126, PT ;  /* 0xc2fc00007d00780b */ /* 0x000fe20003f4e000 */
[--C-:B------:R-:W-:Y:S01]  /*73b0*/  FFMA R131, R131, UR13, -R129.reuse ;  /* 0x0000000d83837c23 */ /* 0x100fe20008000881 */
[--C-:B------:R-:W-:Y:S01]  /*73c0*/  FFMA R138, R138, UR13, -R129.reuse ;  /* 0x0000000d8a8a7c23 */ /* 0x100fe20008000881 */
[--C-:B------:R-:W-:Y:S01]  /*73d0*/  FFMA R139, R139, UR13, -R129.reuse ;  /* 0x0000000d8b8b7c23 */ /* 0x100fe20008000881 */
[----:B------:R-:W-:Y:S01]  /*73e0*/  FADD R106, R49, R80 ;  /* 0x00000050316a7221 */ /* 0x000fe20000000000 */
[----:B------:R-:W-:Y:S01]  /*73f0*/  @!P5 FMUL R34, R34, 0.5 ;  /* 0x3f0000002222d820 */ /* 0x000fe20000400000 */
[----:B------:R-:W1:Y:S01]  /*7400*/  MUFU.EX2 R108, R35 ;  /* 0x00000023006c7308 */ /* 0x000e620000000800 */
        /* <DEDUP_REMOVED lines=10> */
[--C-:B------:R-:W-:Y:S01]  /*74b0*/  FFMA R147, R147, UR13, -R129.reuse ;  /* 0x0000000d93937c23 */ /* 0x100fe20008000881 */
[--C-:B------:R-:W-:Y:S01]  /*74c0*/  FFMA R150, R150, UR13, -R129.reuse ;  /* 0x0000000d96967c23 */ /* 0x100fe20008000881 */
[----:B------:R-:W-:Y:S01]  /*74d0*/  FFMA R151, R151, UR13, -R129 ;  /* 0x0000000d97977c23 */ /* 0x000fe20008000881 */
[----:B------:R-:W-:Y:S01]  /*74e0*/  FADD R118, R45, R76 ;  /* 0x0000004c2d767221 */ /* 0x000fe20000000000 */
[----:B------:R-:W-:Y:S01]  /*74f0*/  @!P3 FMUL R42, R42, 0.5 ;  /* 0x3f0000002a2ab820 */ /* 0x000fe20000400000 */
[----:B------:R-:W3:Y:S01]  /*7500*/  MUFU.EX2 R125, R125 ;  /* 0x0000007d007d7308 */ /* 0x000ee20000000800 */
[----:B-1----:R-:W-:Y:S01]  /*7510*/  @!P4 FMUL R108, R108, R108 ;  /* 0x0000006c6c6cc220 */ /* 0x002fe20000400000 */
[----:B------:R-:W-:Y:S01]  /*7520*/  FSETP.GEU.AND P4, PT, R38, -126, PT ;  /* 0xc2fc00002600780b */ /* 0x000fe20003f8e000 */
[----:B------:R-:W-:Y:S01]  /*7530*/  FMUL R136, R136, UR13 ;  /* 0x0000000d88887c20 */ /* 0x000fe20008400000 */
[----:B------:R-:W-:-:S02]  /*7540*/  F2FP.BF16.F32.PACK_AB R80, R81, R80 ;  /* 0x000000505150723e */ /* 0x000fc400000010ff */
[----:B------:R-:W-:Y:S01]  /*7550*/  F2FP.BF16.F32.PACK_AB R76, R101, R76 ;  /* 0x0000004c654c723e */ /* 0x000fe200000010ff */
[----:B------:R-:W-:Y:S01]  /*7560*/  @!P6 FMUL R39, R39, 0.5 ;  /* 0x3f0000002727e820 */ /* 0x000fe20000400000 */
[----:B------:R-:W1:Y:S01]  /*7570*/  MUFU.EX2 R42, R42 ;  /* 0x0000002a002a7308 */ /* 0x000e620000000800 */
[----:B--2---:R-:W-:Y:S01]  /*7580*/  @!P5 FMUL R34, R34, R34 ;  /* 0x000000222222d220 */ /* 0x004fe20000400000 */
[----:B------:R-:W-:-:S05]  /*7590*/  FSETP.GEU.AND P5, PT, R47, -126, PT ;  /* 0xc2fc00002f00780b */ /* 0x000fca0003fae000 */
[----:B------:R-:W-:Y:S01]  /*75a0*/  @!P4 FMUL R38, R38, 0.5 ;  /* 0x3f0000002626c820 */ /* 0x000fe20000400000 */
[----:B------:R2:W4:Y:S01]  /*75b0*/  MUFU.EX2 R117, R39 ;  /* 0x0000002700757308 */ /* 0x0005220000000800 */
[----:B---3--:R-:W-:Y:S01]  /*75c0*/  @!P2 FMUL R125, R125, R125 ;  /* 0x0000007d7d7da220 */ /* 0x008fe20000400000 */
[----:B------:R-:W-:-:S05]  /*75d0*/  FSETP.GEU.AND P2, PT, R26, -126, PT ;  /* 0xc2fc00001a00780b */ /* 0x000fca0003f4e000 */
[----:B------:R-:W-:Y:S01]  /*75e0*/  @!P5 FMUL R47, R47, 0.5 ;  /* 0x3f0000002f2fd820 */ /* 0x000fe20000400000 */
[----:B------:R-:W3:Y:S01]  /*75f0*/  MUFU.EX2 R38, R38 ;  /* 0x0000002600267308 */ /* 0x000ee20000000800 */
[--C-:B--2---:R-:W-:Y:S01]  /*7600*/  FFMA R39, R54, UR13, -R129.reuse ;  /* 0x0000000d36277c23 */ /* 0x104fe20008000881 */
[----:B-1----:R-:W-:Y:S01]  /*7610*/  @!P3 FMUL R42, R42, R42 ;  /* 0x0000002a2a2ab220 */ /* 0x002fe20000400000 */
[--C-:B------:R-:W-:Y:S01]  /*7620*/  FFMA R54, R82, UR13, -R129.reuse ;  /* 0x0000000d52367c23 */ /* 0x100fe20008000881 */
[--C-:B------:R-:W-:Y:S01]  /*7630*/  FFMA R82, R87, UR13, -R129.reuse ;  /* 0x0000000d57527c23 */ /* 0x100fe20008000881 */
[--C-:B------:R-:W-:Y:S01]  /*7640*/  FFMA R87, R91, UR13, -R129.reuse ;  /* 0x0000000d5b577c23 */ /* 0x100fe20008000881 */
[----:B------:R-:W-:Y:S01]  /*7650*/  FSETP.GEU.AND P3, PT, R39, -126, PT ;  /* 0xc2fc00002700780b */ /* 0x000fe20003f6e000 */
[----:B------:R-:W-:Y:S01]  /*7660*/  @!P2 FMUL R26, R26, 0.5 ;  /* 0x3f0000001a1aa820 */ /* 0x000fe20000400000 */
[----:B------:R1:W2:Y:S01]  /*7670*/  MUFU.EX2 R121, R47 ;  /* 0x0000002f00797308 */ /* 0x0002a20000000800 */
[----:B----4-:R-:W-:Y:S01]  /*7680*/  @!P6 FMUL R117, R117, R117 ;  /* 0x000000757575e220 */ /* 0x010fe20000400000 */
[----:B------:R-:W-:Y:S01]  /*7690*/  FSETP.GEU.AND P6, PT, R50, -126, PT ;  /* 0xc2fc00003200780b */ /* 0x000fe20003fce000 */
[--C-:B------:R-:W-:Y:S01]  /*76a0*/  FFMA R91, R99, UR13, -R129.reuse ;  /* 0x0000000d635b7c23 */ /* 0x100fe20008000881 */
[--C-:B------:R-:W-:Y:S01]  /*76b0*/  FFMA R99, R115, UR13, -R129.reuse ;  /* 0x0000000d73637c23 */ /* 0x100fe20008000881 */
[----:B------:R-:W-:-:S03]  /*76c0*/  FFMA R115, R142, UR13, -R129 ;  /* 0x0000000d8e737c23 */ /* 0x000fc60008000881 */
[----:B------:R4:W5:Y:S01]  /*76d0*/  MUFU.EX2 R35, R26 ;  /* 0x0000001a00237308 */ /* 0x0009620000000800 */
[----:B---3--:R-:W-:Y:S01]  /*76e0*/  @!P4 FMUL R38, R38, R38 ;  /* 0x000000262626c220 */ /* 0x008fe20000400000 */
[----:B------:R-:W-:Y:S01]  /*76f0*/  FSETP.GEU.AND P4, PT, R55, -126, PT ;  /* 0xc2fc00003700780b */ /* 0x000fe20003f8e000 */
[----:B------:R-:W-:Y:S01]  /*7700*/  @!P3 FMUL R39, R39, 0.5 ;  /* 0x3f0000002727b820 */ /* 0x000fe20000400000 */
[--C-:B-1----:R-:W-:Y:S01]  /*7710*/  FFMA R47, R70, UR13, -R129.reuse ;  /* 0x0000000d462f7c23 */ /* 0x102fe20008000881 */
[----:B------:R-:W-:Y:S01]  /*7720*/  FFMA R70, R114, UR13, -R129 ;  /* 0x0000000d72467c23 */ /* 0x000fe20008000881 */
[----:B------:R-:W-:Y:S01]  /*7730*/  FADD R114, R14, R96 ;  /* 0x000000600e727221 */ /* 0x000fe20000000000 */
[----:B------:R-:W-:Y:S01]  /*7740*/  @!P6 FMUL R50, R50, 0.5 ;  /* 0x3f0000003232e820 */ /* 0x000fe20000400000 */
[----:B--2---:R-:W-:Y:S01]  /*7750*/  @!P5 FMUL R121, R121, R121 ;  /* 0x000000797979d220 */ /* 0x004fe20000400000 */
[----:B------:R-:W-:Y:S01]  /*7760*/  FSETP.GEU.AND P5, PT, R58, -126, PT ;  /* 0xc2fc00003a00780b */ /* 0x000fe20003fae000 */
[----:B------:R-:W1:Y:S01]  /*7770*/  MUFU.EX2 R39, R39 ;  /* 0x0000002700277308 */ /* 0x000e620000000800 */
[----:B----4-:R-:W-:Y:S01]  /*7780*/  FADD R26, -R8, R9 ;  /* 0x00000009081a7221 */ /* 0x010fe20000000100 */
[----:B------:R-:W-:Y:S01]  /*7790*/  FADD R133, R133, R114 ;  /* 0x0000007285857221 */ /* 0x000fe20000000000 */
[----:B------:R-:W-:-:S02]  /*77a0*/  FADD R114, R44, R101 ;  /* 0x000000652c727221 */ /* 0x000fc40000000000 */
[----:B------:R-:W-:Y:S01]  /*77b0*/  @!P4 FMUL R55, R55, 0.5 ;  /* 0x3f0000003737c820 */ /* 0x000fe20000400000 */
[----:B------:R-:W-:Y:S01]  /*77c0*/  FMUL R26, R26, UR13 ;  /* 0x0000000d1a1a7c20 */ /* 0x000fe20008400000 */
[----:B-----5:R-:W-:Y:S01]  /*77d0*/  @!P2 FMUL R35, R35, R35 ;  /* 0x000000232323a220 */ /* 0x020fe20000400000 */
[----:B------:R-:W-:Y:S01]  /*77e0*/  FSETP.GEU.AND P2, PT, R51, -126, PT ;  /* 0xc2fc00003300780b */ /* 0x000fe20003f4e000 */
[----:B------:R2:W3:Y:S01]  /*77f0*/  MUFU.EX2 R113, R50 ;  /* 0x0000003200717308 */ /* 0x0004e20000000800 */
[----:B------:R-:W-:Y:S02]  /*7800*/  F2FP.BF16.F32.PACK_AB R44, R44, R45 ;  /* 0x0000002d2c2c723e */ /* 0x000fe400000010ff */
[----:B------:R-:W-:-:S05]  /*7810*/  @!P5 FMUL R58, R58, 0.5 ;  /* 0x3f0000003a3ad820 */ /* 0x000fca0000400000 */
[----:B------:R4:W5:Y:S01]  /*7820*/  MUFU.EX2 R116, R55 ;  /* 0x0000003700747308 */ /* 0x0009620000000800 */
[----:B-1----:R-:W-:Y:S01]  /*7830*/  @!P3 FMUL R39, R39, R39 ;  /* 0x000000272727b220 */ /* 0x002fe20000400000 */
[----:B------:R-:W-:Y:S01]  /*7840*/  FSETP.GEU.AND P3, PT, R63, -126, PT ;  /* 0xc2fc00003f00780b */ /* 0x000fe20003f6e000 */
[--C-:B--2---:R-:W-:Y:S01]  /*7850*/  FFMA R50, R74, UR13, -R129.reuse ;  /* 0x0000000d4a327c23 */ /* 0x104fe20008000881 */
[----:B------:R-:W-:Y:S01]  /*7860*/  @!P2 FMUL R51, R51, 0.5 ;  /* 0x3f0000003333a820 */ /* 0x000fe20000400000 */
[----:B------:R-:W-:Y:S01]  /*7870*/  FFMA R74, R122, UR13, -R129 ;  /* 0x0000000d7a4a7c23 */ /* 0x000fe20008000881 */
[----:B------:R-:W-:Y:S01]  /*7880*/  FADD R122, R24, R57 ;  /* 0x00000039187a7221 */ /* 0x000fe20000000000 */
[----:B------:R-:W-:Y:S01]  /*7890*/  F2FP.BF16.F32.PACK_AB R24, R25, R24 ;  /* 0x000000181918723e */ /* 0x000fe200000010ff */
[----:B------:R1:W2:Y:S01]  /*78a0*/  MUFU.EX2 R109, R58 ;  /* 0x0000003a006d7308 */ /* 0x0002a20000000800 */
[----:B---3--:R-:W-:Y:S01]  /*78b0*/  @!P6 FMUL R113, R113, R113 ;  /* 0x000000717171e220 */ /* 0x008fe20000400000 */
[----:B------:R-:W-:Y:S01]  /*78c0*/  FSETP.GEU.AND P6, PT, R59, -126, PT ;  /* 0xc2fc00003b00780b */ /* 0x000fe20003fce000 */
[--C-:B----4-:R-:W-:Y:S01]  /*78d0*/  FFMA R55, R86, UR13, -R129.reuse ;  /* 0x0000000d56377c23 */ /* 0x110fe20008000881 */
[--C-:B------:R-:W-:Y:S01]  /*78e0*/  FFMA R86, R95, UR13, -R129.reuse ;  /* 0x0000000d5f567c23 */ /* 0x100fe20008000881 */
[----:B------:R-:W-:Y:S01]  /*78f0*/  FFMA R95, R107, UR13, -R129 ;  /* 0x0000000d6b5f7c23 */ /* 0x000fe20008000881 */
[----:B------:R-:W-:Y:S01]  /*7900*/  FADD R107, R163, R77 ;  /* 0x0000004da36b7221 */ /* 0x000fe20000000000 */
[----:B------:R-:W-:Y:S01]  /*7910*/  @!P3 FMUL R63, R63, 0.5 ;  /* 0x3f0000003f3fb820 */ /* 0x000fe20000400000 */
[----:B------:R3:W4:Y:S01]  /*7920*/  MUFU.EX2 R112, R51 ;  /* 0x0000003300707308 */ /* 0x0007220000000800 */
[----:B-----5:R-:W-:Y:S01]  /*7930*/  @!P4 FMUL R116, R116, R116 ;  /* 0x000000747474c220 */ /* 0x020fe20000400000 */
[----:B------:R-:W-:Y:S01]  /*7940*/  FSETP.GEU.AND P4, PT, R46, -126, PT ;  /* 0xc2fc00002e00780b */ /* 0x000fe20003f8e000 */
[--C-:B-1----:R-:W-:Y:S01]  /*7950*/  FFMA R58, R90, UR13, -R129.reuse ;  /* 0x0000000d5a3a7c23 */ /* 0x102fe20008000881 */
[--C-:B------:R-:W-:Y:S01]  /*7960*/  FFMA R90, R103, UR13, -R129.reuse ;  /* 0x0000000d675a7c23 */ /* 0x100fe20008000881 */
[----:B------:R-:W-:Y:S01]  /*7970*/  FADD R103, R41, R72 ;  /* 0x0000004829677221 */ /* 0x000fe20000000000 */
[----:B------:R-:W-:Y:S01]  /*7980*/  F2FP.BF16.F32.PACK_AB R72, R97, R72 ;  /* 0x000000486148723e */ /* 0x000fe200000010ff */
[----:B------:R-:W-:Y:S01]  /*7990*/  @!P6 FMUL R59, R59, 0.5 ;  /* 0x3f0000003b3be820 */ /* 0x000fe20000400000 */
[----:B------:R1:W5:Y:S01]  /*79a0*/  MUFU.EX2 R124, R63 ;  /* 0x0000003f007c7308 */ /* 0x0003620000000800 */
[----:B--2---:R-:W-:Y:S01]  /*79b0*/  @!P5 FMUL R109, R109, R109 ;  /* 0x0000006d6d6dd220 */ /* 0x004fe20000400000 */
[----:B------:R-:W-:Y:S01]  /*79c0*/  FSETP.GEU.AND P5, PT, R67, -126, PT ;  /* 0xc2fc00004300780b */ /* 0x000fe20003fae000 */
[--C-:B---3--:R-:W-:Y:S01]  /*79d0*/  FFMA R51, R78, UR13, -R129.reuse ;  /* 0x0000000d4e337c23 */ /* 0x108fe20008000881 */
[----:B------:R-:W-:Y:S01]  /*79e0*/  FFMA R78, R126, UR13, -R129 ;  /* 0x0000000d7e4e7c23 */ /* 0x000fe20008000881 */
[----:B------:R-:W-:Y:S01]  /*79f0*/  FADD R122, R122, R103 ;  /* 0x000000677a7a7221 */ /* 0x000fe20000000000 */
[----:B------:R-:W-:Y:S01]  /*7a00*/  FADD R103, R40, R97 ;  /* 0x0000006128677221 */ /* 0x000fe20000000000 */
[----:B------:R-:W-:Y:S01]  /*7a10*/  @!P4 FMUL R46, R46, 0.5 ;  /* 0x3f0000002e2ec820 */ /* 0x000fe20000400000 */
[----:B------:R2:W3:Y:S01]  /*7a20*/  MUFU.EX2 R120, R59 ;  /* 0x0000003b00787308 */ /* 0x0004e20000000800 */
[----:B----4-:R-:W-:Y:S01]  /*7a30*/  @!P2 FMUL R112, R112, R112 ;  /* 0x000000707070a220 */ /* 0x010fe20000400000 */
[----:B------:R-:W-:Y:S01]  /*7a40*/  FSETP.GEU.AND P2, PT, R43, -126, PT ;  /* 0xc2fc00002b00780b */ /* 0x000fe20003f4e000 */
[--C-:B-1----:R-:W-:Y:S01]  /*7a50*/  FFMA R63, R102, UR13, -R129.reuse ;  /* 0x0000000d663f7c23 */ /* 0x102fe20008000881 */
[----:B------:R-:W-:Y:S01]  /*7a60*/  FFMA R102, R134, UR13, -R129 ;  /* 0x0000000d86667c23 */ /* 0x000fe20008000881 */
[----:B------:R-:W-:Y:S01]  /*7a70*/  FADD R126, R25, R56 ;  /* 0x00000038197e7221 */ /* 0x000fe20000000000 */
[----:B------:R-:W-:Y:S01]  /*7a80*/  FADD R134, R160, R89 ;  /* 0x00000059a0867221 */ /* 0x000fe20000000000 */
[----:B------:R-:W-:Y:S01]  /*7a90*/  @!P5 FMUL R67, R67, 0.5 ;  /* 0x3f0000004343d820 */ /* 0x000fe20000400000 */
[----:B------:R-:W1:Y:S01]  /*7aa0*/  MUFU.EX2 R46, R46 ;  /* 0x0000002e002e7308 */ /* 0x000e620000000800 */
[----:B-----5:R-:W-:Y:S01]  /*7ab0*/  @!P3 FMUL R124, R124, R124 ;  /* 0x0000007c7c7cb220 */ /* 0x020fe20000400000 */
[----:B------:R-:W-:Y:S01]  /*7ac0*/  FSETP.GEU.AND P3, PT, R50, -126, PT ;  /* 0xc2fc00003200780b */ /* 0x000fe20003f6e000 */
[--C-:B--2---:R-:W-:Y:S01]  /*7ad0*/  FFMA R59, R94, UR13, -R129.reuse ;  /* 0x0000000d5e3b7c23 */ /* 0x104fe20008000881 */
[----:B------:R-:W-:Y:S01]  /*7ae0*/  FFMA R94, R111, UR13, -R129 ;  /* 0x0000000d6f5e7c23 */ /* 0x000fe20008000881 */
[----:B------:R-:W-:Y:S01]  /*7af0*/  FADD R126, R126, R103 ;  /* 0x000000677e7e7221 */ /* 0x000fe20000000000 */
[----:B------:R-:W-:Y:S01]  /*7b00*/  FADD R111, R16, R85 ;  /* 0x00000055106f7221 */ /* 0x000fe20000000000 */
[----:B------:R-:W-:Y:S01]  /*7b10*/  @!P2 FMUL R43, R43, 0.5 ;  /* 0x3f0000002b2ba820 */ /* 0x000fe20000400000 */
[----:B------:R2:W4:Y:S01]  /*7b20*/  MUFU.EX2 R71, R67 ;  /* 0x0000004300477308 */ /* 0x0005220000000800 */
[----:B---3--:R-:W-:Y:S01]  /*7b30*/  @!P6 FMUL R120, R120, R120 ;  /* 0x000000787878e220 */ /* 0x008fe20000400000 */
[----:B------:R-:W-:-:S02]  /*7b40*/  FSETP.GEU.AND P6, PT, R47, -126, PT ;  /* 0xc2fc00002f00780b */ /* 0x000fc40003fce000 */
[----:B------:R-:W-:Y:S02]  /*7b50*/  F2FP.BF16.F32.PACK_AB R25, R30, R27 ;  /* 0x0000001b1e19723e */ /* 0x000fe400000010ff */
[----:B------:R-:W-:Y:S01]  /*7b60*/  F2FP.BF16.F32.PACK_AB R56, R56, R57 ;  /* 0x000000393838723e */ /* 0x000fe200000010ff */
[----:B------:R-:W-:Y:S01]  /*7b70*/  @!P3 FMUL R50, R50, 0.5 ;  /* 0x3f0000003232b820 */ /* 0x000fe20000400000 */
[----:B------:R-:W3:Y:S01]  /*7b80*/  MUFU.EX2 R43, R43 ;  /* 0x0000002b002b7308 */ /* 0x000ee20000000800 */
[----:B-1----:R-:W-:Y:S01]  /*7b90*/  @!P4 FMUL R46, R46, R46 ;  /* 0x0000002e2e2ec220 */ /* 0x002fe20000400000 */
[----:B------:R-:W-:Y:S01]  /*7ba0*/  FSETP.GEU.AND P4, PT, R75, -126, PT ;  /* 0xc2fc00004b00780b */ /* 0x000fe20003f8e000 */
[----:B--2---:R-:W-:Y:S01]  /*7bb0*/  FFMA R67, R110, UR13, -R129 ;  /* 0x0000000d6e437c23 */ /* 0x004fe20008000881 */
[C---:B------:R-:W-:Y:S01]  /*7bc0*/  FADD R110, R48.reuse, R81 ;  /* 0x00000051306e7221 */ /* 0x040fe20000000000 */
[----:B------:R-:W-:Y:S02]  /*7bd0*/  F2FP.BF16.F32.PACK_AB R48, R48, R49 ;  /* 0x000000313030723e */ /* 0x000fe400000010ff */
[----:B------:R-:W-:Y:S01]  /*7be0*/  @!P6 FMUL R47, R47, 0.5 ;  /* 0x3f0000002f2fe820 */ /* 0x000fe20000400000 */
[----:B------:R-:W1:Y:S01]  /*7bf0*/  MUFU.EX2 R50, R50 ;  /* 0x0000003200327308 */ /* 0x000e620000000800 */
[----:B----4-:R-:W-:Y:S01]  /*7c00*/  @!P5 FMUL R71, R71, R71 ;  /* 0x000000474747d220 */ /* 0x010fe20000400000 */
[----:B------:R-:W-:-:S02]  /*7c10*/  FSETP.GEU.AND P5, PT, R51, -126, PT ;  /* 0xc2fc00003300780b */ /* 0x000fc40003fae000 */
[----:B------:R-:W-:Y:S02]  /*7c20*/  F2FP.BF16.F32.PACK_AB R40, R40, R41 ;  /* 0x000000292828723e */ /* 0x000fe400000010ff */
[----:B------:R-:W-:Y:S01]  /*7c30*/  F2FP.BF16.F32.PACK_AB R45, R71, R46 ;  /* 0x0000002e472d723e */ /* 0x000fe200000010ff */
[----:B------:R-:W-:Y:S01]  /*7c40*/  @!P4 FMUL R75, R75, 0.5 ;  /* 0x3f0000004b4bc820 */ /* 0x000fe20000400000 */
[----:B------:R-:W2:Y:S01]  /*7c50*/  MUFU.EX2 R47, R47 ;  /* 0x0000002f002f7308 */ /* 0x000ea20000000800 */
[----:B---3--:R-:W-:Y:S01]  /*7c60*/  @!P2 FMUL R43, R43, R43 ;  /* 0x0000002b2b2ba220 */ /* 0x008fe20000400000 */
[----:B------:R-:W-:Y:S02]  /*7c70*/  FSETP.GEU.AND P2, PT, R128, -126, PT ;  /* 0xc2fc00008000780b */ /* 0x000fe40003f4e000 */
[----:B------:R-:W-:-:S03]  /*7c80*/  F2FP.BF16.F32.PACK_AB R41, R120, R109 ;  /* 0x0000006d7829723e */ /* 0x000fc600000010ff */
        /* <DEDUP_REMOVED lines=8> */
[--C-:B---3--:R-:W-:Y:S01]  /*7d10*/  FFMA R75, R123, UR13, -R129.reuse ;  /* 0x0000000d7b4b7c23 */ /* 0x108fe20008000881 */
[----:B------:R-:W-:Y:S01]  /*7d20*/  FFMA R123, R119, UR13, -R129 ;  /* 0x0000000d777b7c23 */ /* 0x000fe20008000881 */
        /* <DEDUP_REMOVED lines=8> */
[----:B------:R-:W-:-:S02]  /*7db0*/  F2FP.BF16.F32.PACK_AB R32, R32, R33 ;  /* 0x000000212020723e */ /* 0x000fc400000010ff */
        /* <DEDUP_REMOVED lines=13> */
[----:B------:R-:W-:-:S02]  /*7e90*/  F2FP.BF16.F32.PACK_AB R49, R79, R50 ;  /* 0x000000324f31723e */ /* 0x000fc400000010ff */
[----:B------:R-:W-:Y:S01]  /*7ea0*/  F2FP.BF16.F32.PACK_AB R68, R23, R68 ;  /* 0x000000441744723e */ /* 0x000fe200000010ff */
        /* <DEDUP_REMOVED lines=39> */
[----:B------:R-:W-:-:S04]  /*8120*/  FSETP.GEU.AND P2, PT, R63, -126, PT ;  /* 0xc2fc00003f00780b */ /* 0x000fc80003f4e000 */
[----:B------:R-:W-:Y:S01]  /*8130*/  F2FP.BF16.F32.PACK_AB R57, R87, R58 ;  /* 0x0000003a5739723e */ /* 0x000fe200000010ff */
        /* <DEDUP_REMOVED lines=42> */
[----:B--2---:R-:W-:Y:S01]  /*83e0*/  @!P3 FMUL R78, R78, R78 ;  /* 0x0000004e4e4eb220 */ /* 0x004fe20000400000 */
[----:B------:R-:W-:-:S05]  /*83f0*/  FSETP.GEU.AND P3, PT, R102, -126, PT ;  /* 0xc2fc00006600780b */ /* 0x000fca0003f6e000 */
[----:B------:R-:W-:Y:S01]  /*8400*/  @!P2 FMUL R98, R98, 0.5 ;  /* 0x3f0000006262a820 */ /* 0x000fe20000400000 */
[----:B------:R2:W5:Y:S01]  /*8410*/  MUFU.EX2 R7, R130 ;  /* 0x0000008200077308 */ /* 0x0005620000000800 */
[----:B---3--:R-:W-:Y:S01]  /*8420*/  @!P6 FMUL R75, R75, R75 ;  /* 0x0000004b4b4be220 */ /* 0x008fe20000400000 */
[----:B------:R-:W-:Y:S01]  /*8430*/  FSETP.GEU.AND P6, PT, R131, -126, PT ;  /* 0xc2fc00008300780b */ /* 0x000fe20003fce000 */
[----:B-1----:R-:W-:Y:S01]  /*8440*/  FADD R127, R33, R64 ;  /* 0x00000040217f7221 */ /* 0x002fe20000000000 */
[----:B------:R-:W-:Y:S02]  /*8450*/  F2FP.BF16.F32.PACK_AB R33, R42, R35 ;  /* 0x000000232a21723e */ /* 0x000fe400000010ff */
[----:B------:R-:W-:Y:S01]  /*8460*/  F2FP.BF16.F32.PACK_AB R64, R19, R64 ;  /* 0x000000401340723e */ /* 0x000fe200000010ff */
[----:B------:R-:W-:Y:S01]  /*8470*/  @!P3 FMUL R102, R102, 0.5 ;  /* 0x3f0000006666b820 */ /* 0x000fe20000400000 */
[----:B------:R-:W-:Y:S01]  /*8480*/  FADD R127, R127, R106 ;  /* 0x0000006a7f7f7221 */ /* 0x000fe20000000000 */
[----:B----4-:R-:W-:Y:S01]  /*8490*/  @!P4 FMUL R9, R9, R9 ;  /* 0x000000090909c220 */ /* 0x010fe20000400000 */
[----:B------:R-:W-:Y:S01]  /*84a0*/  FSETP.GEU.AND P4, PT, R138, -126, PT ;  /* 0xc2fc00008a00780b */ /* 0x000fe20003f8e000 */
[----:B------:R-:W-:Y:S01]  /*84b0*/  FADD R106, R161, R10 ;  /* 0x0000000aa16a7221 */ /* 0x000fe20000000000 */
[----:B--2---:R-:W-:Y:S01]  /*84c0*/  FADD R130, R168, R69 ;  /* 0x00000045a8827221 */ /* 0x004fe20000000000 */
[----:B------:R-:W1:Y:S01]  /*84d0*/  MUFU.EX2 R102, R102 ;  /* 0x0000006600667308 */ /* 0x000e620000000800 */
[----:B------:R-:W-:Y:S01]  /*84e0*/  FADD R122, R122, R127 ;  /* 0x0000007f7a7a7221 */ /* 0x000fe20000000000 */
[----:B------:R-:W-:Y:S01]  /*84f0*/  @!P6 FMUL R131, R131, 0.5 ;  /* 0x3f0000008383e820 */ /* 0x000fe20000400000 */
[----:B------:R-:W-:Y:S01]  /*8500*/  FADD R130, R130, R107 ;  /* 0x0000006b82827221 */ /* 0x000fe20000000000 */
[----:B-----5:R-:W-:Y:S01]  /*8510*/  @!P5 FMUL R7, R7, R7 ;  /* 0x000000070707d220 */ /* 0x020fe20000400000 */
[----:B------:R-:W-:Y:S01]  /*8520*/  FSETP.GEU.AND P5, PT, R139, -126, PT ;  /* 0xc2fc00008b00780b */ /* 0x000fe20003fae000 */
[----:B------:R-:W-:Y:S01]  /*8530*/  FADD R107, R28, R61 ;  /* 0x0000003d1c6b7221 */ /* 0x000fe20000000000 */
[----:B------:R-:W-:Y:S01]  /*8540*/  F2FP.BF16.F32.PACK_AB R28, R29, R28 ;  /* 0x0000001c1d1c723e */ /* 0x000fe200000010ff */
[----:B------:R2:W3:Y:S02]  /*8550*/  MUFU.EX2 R8, R131 ;  /* 0x0000008300087308 */ /* 0x0004e40000000800 */
[----:B------:R-:W-:Y:S01]  /*8560*/  @!P4 FMUL R138, R138, 0.5 ;  /* 0x3f0000008a8ac820 */ /* 0x000fe20000400000 */
[----:B------:R-:W-:Y:S01]  /*8570*/  FADD R135, R107, R118 ;  /* 0x000000766b877221 */ /* 0x000fe20000000000 */
[----:B------:R-:W-:Y:S01]  /*8580*/  FADD R107, R29, R60 ;  /* 0x0000003c1d6b7221 */ /* 0x000fe20000000000 */
[----:B------:R-:W-:Y:S01]  /*8590*/  FADD R118, R53, R84 ;  /* 0x0000005435767221 */ /* 0x000fe20000000000 */
[----:B------:R-:W-:-:S02]  /*85a0*/  F2FP.BF16.F32.PACK_AB R60, R60, R61 ;  /* 0x0000003d3c3c723e */ /* 0x000fc400000010ff */
[----:B------:R4:W5:Y:S01]  /*85b0*/  MUFU.EX2 R103, R138 ;  /* 0x0000008a00677308 */ /* 0x0009620000000800 */
[----:B--2---:R-:W-:Y:S01]  /*85c0*/  FADD R131, R165, R92 ;  /* 0x0000005ca5837221 */ /* 0x004fe20000000000 */
[----:B------:R-:W-:Y:S01]  /*85d0*/  @!P5 FMUL R139, R139, 0.5 ;  /* 0x3f0000008b8bd820 */ /* 0x000fe20000400000 */
[----:B-1----:R-:W-:Y:S01]  /*85e0*/  @!P3 FMUL R102, R102, R102 ;  /* 0x000000666666b220 */ /* 0x002fe20000400000 */
[----:B------:R-:W-:Y:S01]  /*85f0*/  FSETP.GEU.AND P3, PT, R143, -126, PT ;  /* 0xc2fc00008f00780b */ /* 0x000fe20003f6e000 */
[----:B------:R-:W-:Y:S01]  /*8600*/  FADD R131, R131, R106 ;  /* 0x0000006a83837221 */ /* 0x000fe20000000000 */
[----:B------:R-:W-:Y:S01]  /*8610*/  FADD R142, R111, R118 ;  /* 0x000000766f8e7221 */ /* 0x000fe20000000000 */
[----:B------:R-:W-:Y:S01]  /*8620*/  FADD R137, R107, R114 ;  /* 0x000000726b897221 */ /* 0x000fe20000000000 */
[----:B------:R-:W1:Y:S01]  /*8630*/  MUFU.EX2 R106, R139 ;  /* 0x0000008b006a7308 */ /* 0x000e620000000800 */
[----:B---3--:R-:W-:Y:S01]  /*8640*/  @!P6 FMUL R8, R8, R8 ;  /* 0x000000080808e220 */ /* 0x008fe20000400000 */
[----:B------:R-:W-:Y:S01]  /*8650*/  FSETP.GEU.AND P6, PT, R115, -126, PT ;  /* 0xc2fc00007300780b */ /* 0x000fe20003fce000 */
[----:B------:R-:W-:Y:S01]  /*8660*/  FADD R111, R166, R65 ;  /* 0x00000041a66f7221 */ /* 0x000fe20000000000 */
[----:B------:R-:W-:Y:S01]  /*8670*/  FADD R118, R162, R93 ;  /* 0x0000005da2767221 */ /* 0x000fe20000000000 */
[----:B------:R-:W-:Y:S01]  /*8680*/  FADD R114, R36, R23 ;  /* 0x0000001724727221 */ /* 0x000fe20000000000 */
[----:B------:R-:W-:Y:S01]  /*8690*/  FADD R130, R130, R131 ;  /* 0x0000008382827221 */ /* 0x000fe20000000000 */
[----:B------:R-:W-:Y:S01]  /*86a0*/  FADD R135, R135, R142 ;  /* 0x0000008e87877221 */ /* 0x000fe20000000000 */
[----:B----4-:R-:W-:Y:S01]  /*86b0*/  FADD R138, R111, R118 ;  /* 0x000000766f8a7221 */ /* 0x010fe20000000000 */
[----:B-----5:R-:W-:Y:S01]  /*86c0*/  @!P4 FMUL R103, R103, R103 ;  /* 0x000000676767c220 */ /* 0x020fe20000400000 */
[----:B------:R-:W-:Y:S01]  /*86d0*/  FSETP.GEU.AND P4, PT, R146, -126, PT ;  /* 0xc2fc00009200780b */ /* 0x000fe20003f8e000 */
[----:B------:R-:W-:Y:S01]  /*86e0*/  @!P3 FMUL R143, R143, 0.5 ;  /* 0x3f0000008f8fb820 */ /* 0x000fe20000400000 */
[----:B------:R-:W-:Y:S01]  /*86f0*/  FADD R118, R17, R100 ;  /* 0x0000006411767221 */ /* 0x000fe20000000000 */
[----:B------:R-:W-:Y:S01]  /*8700*/  FADD R144, R114, R119 ;  /* 0x0000007772907221 */ /* 0x000fe20000000000 */
[----:B------:R-:W-:Y:S01]  /*8710*/  FADD R114, R11, R20 ;  /* 0x000000140b727221 */ /* 0x000fe20000000000 */
[----:B------:R-:W-:Y:S01]  /*8720*/  @!P6 FMUL R115, R115, 0.5 ;  /* 0x3f0000007373e820 */ /* 0x000fe20000400000 */
[----:B------:R2:W3:Y:S01]  /*8730*/  MUFU.EX2 R107, R143 ;  /* 0x0000008f006b7308 */ /* 0x0004e20000000800 */
        /* <DEDUP_REMOVED lines=8> */
[----:B--2---:R-:W-:Y:S01]  /*87c0*/  FADD R143, R109, R74 ;  /* 0x0000004a6d8f7221 */ /* 0x004fe20000000000 */
[----:B------:R-:W-:Y:S01]  /*87d0*/  FADD R126, R126, R137 ;  /* 0x000000897e7e7221 */ /* 0x000fe20000000000 */
[----:B------:R-:W-:-:S02]  /*87e0*/  F2FP.BF16.F32.PACK_AB R61, R91, R62 ;  /* 0x0000003e5b3d723e */ /* 0x000fc400000010ff */
[----:B------:R-:W-:Y:S02]  /*87f0*/  F2FP.BF16.F32.PACK_AB R29, R108, R31 ;  /* 0x0000001f6c1d723e */ /* 0x000fe400000010ff */
[----:B------:R-:W-:Y:S01]  /*8800*/  @!P5 FMUL R147, R147, 0.5 ;  /* 0x3f0000009393d820 */ /* 0x000fe20000400000 */
[----:B------:R2:W5:Y:S01]  /*8810*/  MUFU.EX2 R111, R146 ;  /* 0x00000092006f7308 */ /* 0x0005620000000800 */
[----:B-1----:R-:W-:Y:S01]  /*8820*/  FADD R115, R164, R73 ;  /* 0x00000049a4737221 */ /* 0x002fe20000000000 */
[----:B---3--:R-:W-:Y:S01]  /*8830*/  @!P3 FMUL R107, R107, R107 ;  /* 0x0000006b6b6bb220 */ /* 0x008fe20000400000 */
[----:B------:R-:W-:Y:S02]  /*8840*/  FSETP.GEU.AND P3, PT, R145, -126, PT ;  /* 0xc2fc00009100780b */ /* 0x000fe40003f6e000 */
[----:B------:R-:W-:Y:S01]  /*8850*/  FADD R139, R115, R134 ;  /* 0x00000086738b7221 */ /* 0x000fe20000000000 */
[----:B------:R-:W-:Y:S01]  /*8860*/  FADD R115, R13, R22 ;  /* 0x000000160d737221 */ /* 0x000fe20000000000 */
[----:B------:R-:W-:Y:S01]  /*8870*/  FADD R134, R114, R119 ;  /* 0x0000007772867221 */ /* 0x000fe20000000000 */
[----:B------:R-:W-:Y:S01]  /*8880*/  FADD R114, R27, R58 ;  /* 0x0000003a1b727221 */ /* 0x000fe20000000000 */
[----:B--2---:R-:W-:Y:S01]  /*8890*/  FADD R146, R120, R75 ;  /* 0x0000004b78927221 */ /* 0x004fe20000000000 */
[----:B------:R-:W-:Y:S01]  /*88a0*/  FADD R141, R115, R118 ;  /* 0x00000076738d7221 */ /* 0x000fe20000000000 */
[----:B------:R-:W-:Y:S01]  /*88b0*/  FADD R115, R30, R87 ;  /* 0x000000571e737221 */ /* 0x000fe20000000000 */
[----:B------:R-:W1:Y:S01]  /*88c0*/  MUFU.EX2 R118, R147 ;  /* 0x0000009300767308 */ /* 0x000e620000000800 */
[----:B----4-:R-:W-:Y:S01]  /*88d0*/  @!P6 FMUL R110, R110, R110 ;  /* 0x0000006e6e6ee220 */ /* 0x010fe20000400000 */
[----:B------:R-:W-:Y:S01]  /*88e0*/  FSETP.GEU.AND P6, PT, R123, -126, PT ;  /* 0xc2fc00007b00780b */ /* 0x000fe20003fce000 */
[----:B------:R-:W-:Y:S01]  /*88f0*/  FADD R119, R35, R66 ;  /* 0x0000004223777221 */ /* 0x000fe20000000000 */
[----:B------:R-:W-:Y:S01]  /*8900*/  FADD R149, R114, R143 ;  /* 0x0000008f72957221 */ /* 0x000fe20000000000 */
[----:B-----5:R-:W-:Y:S01]  /*8910*/  @!P4 FMUL R111, R111, R111 ;  /* 0x0000006f6f6fc220 */ /* 0x020fe20000400000 */
[----:B------:R-:W-:Y:S01]  /*8920*/  FADD R169, R115, R146 ;  /* 0x0000009273a97221 */ /* 0x000fe20000000000 */
[----:B------:R-:W-:Y:S01]  /*8930*/  FSETP.GEU.AND P4, PT, R150, -126, PT ;  /* 0xc2fc00009600780b */ /* 0x000fe20003f8e000 */
[----:B------:R-:W-:Y:S01]  /*8940*/  FADD R114, R42, R95 ;  /* 0x0000005f2a727221 */ /* 0x000fe20000000000 */
[----:B------:R-:W-:Y:S01]  /*8950*/  FADD R115, R79, R106 ;  /* 0x0000006a4f737221 */ /* 0x000fe20000000000 */
[----:B------:R-:W-:Y:S01]  /*8960*/  @!P3 FMUL R145, R145, 0.5 ;  /* 0x3f0000009191b820 */ /* 0x000fe20000400000 */
[----:B------:R-:W2:Y:S01]  /*8970*/  MUFU.EX2 R98, R98 ;  /* 0x0000006200627308 */ /* 0x000ea20000000800 */
[----:B------:R-:W-:Y:S01]  /*8980*/  FADD R174, R119, R148 ;  /* 0x0000009477ae7221 */ /* 0x000fe20000000000 */
[----:B------:R-:W-:Y:S01]  /*8990*/  FADD R176, R114, R115 ;  /* 0x0000007372b07221 */ /* 0x000fe20000000000 */
[----:B------:R-:W-:Y:S01]  /*89a0*/  FADD R115, R125, R86 ;  /* 0x000000567d737221 */ /* 0x000fe20000000000 */
[----:B------:R-:W-:Y:S01]  /*89b0*/  FADD R146, R124, R9 ;  /* 0x000000097c927221 */ /* 0x000fe20000000000 */
[----:B------:R-:W-:Y:S01]  /*89c0*/  @!P6 FMUL R123, R123, 0.5 ;  /* 0x3f0000007b7be820 */ /* 0x000fe20000400000 */
[----:B-1----:R-:W-:Y:S01]  /*89d0*/  @!P5 FMUL R118, R118, R118 ;  /* 0x000000767676d220 */ /* 0x002fe20000400000 */
[----:B------:R-:W-:Y:S01]  /*89e0*/  FSETP.GEU.AND P5, PT, R151, -126, PT ;  /* 0xc2fc00009700780b */ /* 0x000fe20003fae000 */
[----:B------:R1:W3:Y:S01]  /*89f0*/  MUFU.EX2 R119, R145 ;  /* 0x0000009100777308 */ /* 0x0002e20000000800 */
[----:B------:R-:W-:Y:S01]  /*8a00*/  FADD R172, R115, R146 ;  /* 0x0000009273ac7221 */ /* 0x000fe20000000000 */
[----:B------:R-:W-:Y:S01]  /*8a10*/  FADD R114, R104, R59 ;  /* 0x0000003b68727221 */ /* 0x000fe20000000000 */
[----:B------:R-:W-:Y:S01]  /*8a20*/  FADD R115, R31, R62 ;  /* 0x0000003e1f737221 */ /* 0x000fe20000000000 */
[----:B------:R-:W-:Y:S01]  /*8a30*/  FADD R147, R43, R78 ;  /* 0x0000004e2b937221 */ /* 0x000fe20000000000 */
[----:B------:R-:W-:Y:S01]  /*8a40*/  FADD R146, R46, R7 ;  /* 0x000000072e927221 */ /* 0x000fe20000000000 */
[----:B------:R-:W-:Y:S01]  /*8a50*/  @!P4 FMUL R150, R150, 0.5 ;  /* 0x3f0000009696c820 */ /* 0x000fe20000400000 */
[----:B------:R-:W-:Y:S01]  /*8a60*/  FADD R143, R38, R67 ;  /* 0x00000043268f7221 */ /* 0x000fe20000000000 */
[----:B------:R-:W-:Y:S01]  /*8a70*/  FADD R171, R114, R147 ;  /* 0x0000009372ab7221 */ /* 0x000fe20000000000 */
[----:B------:R-:W-:Y:S01]  /*8a80*/  FADD R173, R115, R146 ;  /* 0x0000009273ad7221 */ /* 0x000fe20000000000 */
[----:B------:R-:W4:Y:S01]  /*8a90*/  MUFU.EX2 R123, R123 ;  /* 0x0000007b007b7308 */ /* 0x000f220000000800 */
[----:B--2---:R-:W-:Y:S01]  /*8aa0*/  @!P2 FMUL R98, R98, R98 ;  /* 0x000000626262a220 */ /* 0x004fe20000400000 */
[----:B------:R-:W-:Y:S01]  /*8ab0*/  @!P5 FMUL R151, R151, 0.5 ;  /* 0x3f0000009797d820 */ /* 0x000fe20000400000 */
[----:B------:R-:W-:Y:S01]  /*8ac0*/  FSETP.GEU.AND P2, PT, R26, -126, PT ;  /* 0xc2fc00001a00780b */ /* 0x000fe20003f4e000 */
[----:B------:R-:W-:Y:S01]  /*8ad0*/  FADD R148, R51, R110 ;  /* 0x0000006e33947221 */ /* 0x000fe20000000000 */
[----:B-1----:R-:W-:Y:S01]  /*8ae0*/  FADD R145, R113, R70 ;  /* 0x0000004671917221 */ /* 0x002fe20000000000 */
[----:B------:R-:W-:Y:S01]  /*8af0*/  FADD R170, R54, R111 ;  /* 0x0000006f36aa7221 */ /* 0x000fe20000000000 */
[----:B---3--:R-:W-:Y:S01]  /*8b00*/  @!P3 FMUL R119, R119, R119 ;  /* 0x000000777777b220 */ /* 0x008fe20000400000 */
[----:B------:R1:W2:Y:S01]  /*8b10*/  MUFU.EX2 R114, R150 ;  /* 0x0000009600727308 */ /* 0x0002a20000000800 */
[----:B------:R-:W-:Y:S01]  /*8b20*/  FSETP.GEU.AND P3, PT, R136, -126, PT ;  /* 0xc2fc00008800780b */ /* 0x000fe20003f6e000 */
[----:B------:R-:W-:Y:S01]  /*8b30*/  FADD R178, R143, R148 ;  /* 0x000000948fb27221 */ /* 0x000fe20000000000 */
[----:B------:R-:W-:Y:S01]  /*8b40*/  FADD R143, R121, R94 ;  /* 0x0000005e798f7221 */ /* 0x000fe20000000000 */
[----:B------:R-:W-:Y:S01]  /*8b50*/  FADD R148, R132, R107 ;  /* 0x0000006b84947221 */ /* 0x000fe20000000000 */
[----:B------:R-:W-:Y:S01]  /*8b60*/  FADD R180, R145, R170 ;  /* 0x000000aa91b47221 */ /* 0x000fe20000000000 */
[----:B------:R-:W-:Y:S01]  /*8b70*/  FADD R146, R112, R99 ;  /* 0x0000006370927221 */ /* 0x000fe20000000000 */
[----:B------:R-:W-:Y:S01]  /*8b80*/  FADD R147, R83, R118 ;  /* 0x0000007653937221 */ /* 0x000fe20000000000 */
[----:B------:R3:W5:Y:S01]  /*8b90*/  MUFU.EX2 R115, R151 ;  /* 0x0000009700737308 */ /* 0x0007620000000800 */
[----:B------:R-:W-:Y:S01]  /*8ba0*/  FADD R175, R143, R148 ;  /* 0x000000948faf7221 */ /* 0x000fe20000000000 */
[----:B------:R-:W-:Y:S01]  /*8bb0*/  FADD R143, R108, R91 ;  /* 0x0000005b6c8f7221 */ /* 0x000fe20000000000 */
[----:B------:R-:W-:Y:S01]  /*8bc0*/  FADD R148, R71, R8 ;  /* 0x0000000847947221 */ /* 0x000fe20000000000 */
[----:B------:R-:W-:Y:S01]  /*8bd0*/  FADD R145, R34, R63 ;  /* 0x0000003f22917221 */ /* 0x000fe20000000000 */
[----:B-1----:R-:W-:Y:S01]  /*8be0*/  FADD R150, R47, R102 ;  /* 0x000000662f967221 */ /* 0x002fe20000000000 */
[----:B----4-:R-:W-:Y:S01]  /*8bf0*/  @!P6 FMUL R123, R123, R123 ;  /* 0x0000007b7b7be220 */ /* 0x010fe20000400000 */
[----:B------:R-:W-:Y:S01]  /*8c00*/  @!P2 FMUL R26, R26, 0.5 ;  /* 0x3f0000001a1aa820 */ /* 0x000fe20000400000 */
[----:B------:R-:W-:Y:S01]  /*8c10*/  FADD R170, R143, R148 ;  /* 0x000000948faa7221 */ /* 0x000fe20000000000 */
[----:B--2---:R-:W-:Y:S01]  /*8c20*/  @!P4 FMUL R114, R114, R114 ;  /* 0x000000727272c220 */ /* 0x004fe20000400000 */
[----:B------:R-:W-:Y:S01]  /*8c30*/  FADD R177, R146, R147 ;  /* 0x0000009392b17221 */ /* 0x000fe20000000000 */
[----:B---3--:R-:W-:Y:S01]  /*8c40*/  FADD R151, R145, R150 ;  /* 0x0000009691977221 */ /* 0x008fe20000000000 */
[----:B------:R-:W-:Y:S01]  /*8c50*/  @!P3 FMUL R136, R136, 0.5 ;  /* 0x3f0000008888b820 */ /* 0x000fe20000400000 */
[----:B------:R-:W-:Y:S01]  /*8c60*/  FADD R145, R39, R98 ;  /* 0x0000006227917221 */ /* 0x000fe20000000000 */
[----:B------:R-:W-:Y:S01]  /*8c70*/  FADD R150, R55, R114 ;  /* 0x0000007237967221 */ /* 0x000fe20000000000 */
[----:B------:R-:W-:Y:S01]  /*8c80*/  FADD R143, R117, R90 ;  /* 0x0000005a758f7221 */ /* 0x000fe20000000000 */
[----:B------:R-:W-:Y:S01]  /*8c90*/  FADD R148, R128, R119 ;  /* 0x0000007780947221 */ /* 0x000fe20000000000 */
[----:B-----5:R-:W-:Y:S01]  /*8ca0*/  @!P5 FMUL R115, R115, R115 ;  /* 0x000000737373d220 */ /* 0x020fe20000400000 */
[----:B------:R-:W-:Y:S01]  /*8cb0*/  FADD R146, R116, R123 ;  /* 0x0000007b74927221 */ /* 0x000fe20000000000 */
[----:B------:R-:W1:Y:S01]  /*8cc0*/  MUFU.EX2 R26, R26 ;  /* 0x0000001a001a7308 */ /* 0x000e620000000800 */
[----:B------:R-:W-:Y:S01]  /*8cd0*/  FADD R150, R145, R150 ;  /* 0x0000009691967221 */ /* 0x000fe20000000000 */
[----:B------:R-:W-:Y:S01]  /*8ce0*/  FADD R147, R82, R115 ;  /* 0x0000007352937221 */ /* 0x000fe20000000000 */
[----:B------:R-:W-:Y:S01]  /*8cf0*/  FADD R143, R143, R148 ;  /* 0x000000948f8f7221 */ /* 0x000fe20000000000 */
[----:B------:R-:W-:Y:S01]  /*8d00*/  FADD R139, R138, R139 ;  /* 0x0000008b8a8b7221 */ /* 0x000fe20000000000 */
[----:B------:R-:W-:Y:S01]  /*8d10*/  FADD R134, R134, R141 ;  /* 0x0000008d86867221 */ /* 0x000fe20000000000 */
[----:B------:R-:W-:Y:S01]  /*8d20*/  FADD R146, R146, R147 ;  /* 0x0000009392927221 */ /* 0x000fe20000000000 */
[----:B------:R-:W-:Y:S01]  /*8d30*/  FADD R149, R149, R174 ;  /* 0x000000ae95957221 */ /* 0x000fe20000000000 */
[----:B------:R-:W2:Y:S01]  /*8d40*/  MUFU.EX2 R127, R136 ;  /* 0x00000088007f7308 */ /* 0x000ea20000000800 */
        /* <DEDUP_REMOVED lines=17> */
[----:B------:R-:W-:Y:S01]  /*8e60*/  F2FP.BF16.F32.PACK_AB R30, R11, R166 ;  /* 0x000000a60b1e723e */ /* 0x000fe200000010ff */
[----:B------:R-:W-:Y:S01]  /*8e70*/  FADD R133, R122, R133 ;  /* 0x000000857a857221 */ /* 0x000fe20000000000 */
[----:B------:R-:W-:Y:S01]  /*8e80*/  SHF.L.U32 R11, R6, 0x1f, RZ ;  /* 0x0000001f060b7819 */ /* 0x000fe200000006ff */
[----:B-1----:R-:W-:Y:S01]  /*8e90*/  @!P2 FMUL R26, R26, R26 ;  /* 0x0000001a1a1aa220 */ /* 0x002fe20000400000 */
[----:B------:R-:W-:Y:S01]  /*8ea0*/  F2FP.BF16.F32.PACK_AB R58, R18, R69 ;  /* 0x00000045123a723e */ /* 0x000fe200000010ff */
[----:B------:R-:W-:Y:S01]  /*8eb0*/  FADD R172, R149, R172 ;  /* 0x000000ac95ac7221 */ /* 0x000fe20000000000 */
[----:B--2---:R-:W-:Y:S01]  /*8ec0*/  @!P3 FMUL R127, R127, R127 ;  /* 0x0000007f7f7fb220 */ /* 0x004fe20000400000 */
[----:B------:R-:W-:Y:S01]  /*8ed0*/  F2FP.BF16.F32.PACK_AB R69, R99, R70 ;  /* 0x000000466345723e */ /* 0x000fe200000010ff */
[----:B------:R1:W2:Y:S01]  /*8ee0*/  SYNCS.PHASECHK.TRANS64.TRYWAIT P2, [UR7+0xb000], R11 ;  /* 0x00b0000bff0075a7 */ /* 0x0002a20008040147 */
[----:B------:R-:W-:Y:S01]  /*8ef0*/  F2FP.BF16.F32.PACK_AB R70, R22, R73 ;  /* 0x000000491646723e */ /* 0x000fe200000010ff */
[----:B------:R-:W-:Y:S01]  /*8f00*/  FFMA R3, R26, R3, R133 ;  /* 0x000000031a037223 */ /* 0x000fe20000000085 */
[----:B------:R-:W-:Y:S01]  /*8f10*/  F2FP.BF16.F32.PACK_AB R55, R82, R55 ;  /* 0x000000375237723e */ /* 0x000fe200000010ff */
[-C--:B------:R-:W-:Y:S01]  /*8f20*/  FMUL R152, R152, R26.reuse ;  /* 0x0000001a98987220 */ /* 0x080fe20000400000 */
[----:B------:R-:W-:Y:S01]  /*8f30*/  F2FP.BF16.F32.PACK_AB R62, R20, R65 ;  /* 0x00000041143e723e */ /* 0x000fe200000010ff */
[----:B------:R-:W-:Y:S01]  /*8f40*/  FMUL R153, R153, R26 ;  /* 0x0000001a99997220 */ /* 0x000fe20000400000 */
[----:B------:R-:W-:Y:S01]  /*8f50*/  F2FP.BF16.F32.PACK_AB R73, R75, R74 ;  /* 0x0000004a4b49723e */ /* 0x000fe200000010ff */
[-C--:B------:R-:W-:Y:S01]  /*8f60*/  FMUL R156, R156, R26.reuse ;  /* 0x0000001a9c9c7220 */ /* 0x080fe20000400000 */
[----:B------:R-:W-:Y:S01]  /*8f70*/  FMUL R157, R157, R26 ;  /* 0x0000001a9d9d7220 */ /* 0x000fe20000400000 */
[----:B------:R-:W-:Y:S01]  /*8f80*/  F2FP.BF16.F32.PACK_AB R31, R117, R34 ;  /* 0x00000022751f723e */ /* 0x000fe200000010ff */
[----:B------:R-:W-:Y:S01]  /*8f90*/  FFMA R2, R127, R2, R172 ;  /* 0x000000027f027223 */ /* 0x000fe200000000ac */
[----:B------:R-:W-:Y:S01]  /*8fa0*/  F2FP.BF16.F32.PACK_AB R35, R121, R38 ;  /* 0x000000267923723e */ /* 0x000fe200000010ff */
[----:B------:R-:W-:Y:S01]  /*8fb0*/  FMUL R154, R154, R127 ;  /* 0x0000007f9a9a7220 */ /* 0x000fe20000400000 */
[----:B------:R-:W-:Y:S01]  /*8fc0*/  F2FP.BF16.F32.PACK_AB R36, R36, R37 ;  /* 0x000000252424723e */ /* 0x000fe200000010ff */
[-C--:B------:R-:W-:Y:S01]  /*8fd0*/  FMUL R155, R155, R127.reuse ;  /* 0x0000007f9b9b7220 */ /* 0x080fe20000400000 */
[----:B------:R-:W-:Y:S01]  /*8fe0*/  F2FP.BF16.F32.PACK_AB R53, R83, R54 ;  /* 0x000000365335723e */ /* 0x000fe200000010ff */
[----:B------:R-:W-:Y:S01]  /*8ff0*/  FMUL R158, R158, R127 ;  /* 0x0000007f9e9e7220 */ /* 0x000fe20000400000 */
[----:B------:R-:W-:Y:S01]  /*9000*/  F2FP.BF16.F32.PACK_AB R59, R86, R59 ;  /* 0x0000003b563b723e */ /* 0x000fe200000010ff */
[----:B------:R-:W-:Y:S01]  /*9010*/  FMUL R159, R159, R127 ;  /* 0x0000007f9f9f7220 */ /* 0x000fe20000400000 */
        /* <DEDUP_REMOVED lines=28> */
[----:B------:R-:W-:Y:S01]  /*91e0*/  F2FP.BF16.F32.PACK_AB R86, R100, R89 ;  /* 0x000000596456723e */ /* 0x000fe200000010ff */
[----:B-12---:R-:W-:Y:S06]  /*91f0*/  @!P0 BRA `(.L_x_27) ;  /* 0x0000000000048947 */ /* 0x006fec0003800000 */
[----:B------:R-:W-:Y:S01]  /*9200*/  BPT.TRAP 0x1 ;  /* 0x000000040000795c */ /* 0x000fe20000300000 */
.L_x_27:
[----:B------:R-:W-:Y:S05]  /*9210*/  @P2 BRA `(.L_x_28) ;  /* 0x0000000000082947 */ /* 0x000fea0003800000 */
[----:B------:R-:W1:Y:S02]  /*9220*/  SYNCS.PHASECHK.TRANS64.TRYWAIT P2, [UR7+0xb000], R11 ;  /* 0x00b0000bff0075a7 */ /* 0x000e640008040147 */
[----:B-1----:R-:W-:Y:S05]  /*9230*/  @!P2 BRA `(.L_x_29) ;  /* 0x0000002400e4a947 */ /* 0x002fea0003800000 */
.L_x_28:
[----:B------:R-:W-:Y:S01]  /*9240*/  ULEA UR12, UR6, UR8, 0x9 ;  /* 0x00000008060c7291 */ /* 0x000fe2000f8e483f */
[----:B------:R-:W-:Y:S01]  /*9250*/  WARPGROUP.ARRIVE ;  /* 0x00000000000079c5 */ /* 0x000fe20000000000 */
[----:B------:R-:W-:Y:S01]  /*9260*/  UMOV UR15, 0xc0000010 ;  /* 0xc0000010000f7882 */ /* 0x000fe20000000000 */
[----:B------:R-:W-:-:S04]  /*9270*/  F2FP.BF16.F32.PACK_AB R87, R115, R114 ;  /* 0x000000727357723e */ /* 0x000fc800000010ff */
[----:B------:R-:W-:Y:S02]  /*9280*/  UMOV UR14, UR12 ;  /* 0x0000000c000e7c82 */ /* 0x000fe40008000000 */
        /* <DEDUP_REMOVED lines=68> */
[----:B------:R-:W-:Y:S01]  /*96d0*/  UIADD3 UR12, UR12, 0x1e0, URZ ;  /* 0x000001e00c0c7890 */ /* 0x000fe2000fffe03f */
[----:B------:R-:W-:Y:S02]  /*96e0*/  WARPGROUP.DEPBAR.LE gsb0, 0x0 ;  /* 0x00008000000079c5 */ /* 0x000fe40000010000 */
[----:B------:R-:W-:-:S06]  /*96f0*/  WARPGROUP.ARRIVE ;  /* 0x00000000000079c5 */ /* 0x000fcc0000000000 */
[----:B------:R-:W-:Y:S01]  /*9700*/  HGMMA.64x16x16.F32.BF16 R152, R80, gdesc[UR12].tnspB, R152, gsb0 ;  /* 0x4020000c50987df0 */ /* 0x000fe20008001898 */
[----:B------:R-:W-:Y:S01]  /*9710*/  UMOV UR14, UR12 ;  /* 0x0000000c000e7c82 */ /* 0x000fe20008000000 */
[----:B------:R-:W-:Y:S01]  /*9720*/  UMOV UR15, 0xc0000010 ;  /* 0xc0000010000f7882 */ /* 0x000fe20000000000 */
[----:B------:R-:W-:Y:S02]  /*9730*/  WARPGROUP.DEPBAR.LE gsb0, 0x0 ;  /* 0x00008000000079c5 */ /* 0x000fe40000010000 */
[----:B------:R-:W-:-:S06]  /*9740*/  WARPGROUP.ARRIVE ;  /* 0x00000000000079c5 */ /* 0x000fcc0000000000 */
[----:B------:R-:W-:Y:S03]  /*9750*/  HGMMA.64x16x16.F32.BF16 R152, R84, gdesc[UR12].tnspB, R152, gsb0 ;  /* 0x4020000c54987df0 */ /* 0x000fe60008001898 */
[----:B------:R-:W-:Y:S02]  /*9760*/  WARPGROUP.DEPBAR.LE gsb0, 0x0 ;  /* 0x00008000000079c5 */ /* 0x000fe40000010000 */
[----:B------:R-:W-:Y:S05]  /*9770*/  @!P0 BRA `(.L_x_30) ;  /* 0x0000000000048947 */ /* 0x000fea0003800000 */
[----:B------:R-:W-:Y:S01]  /*9780*/  BPT.TRAP 0x1 ;  /* 0x000000040000795c */ /* 0x000fe20000300000 */
.L_x_30:
[----:B------:R-:W-:-:S04]  /*9790*/  ULEA UR7, UR9, UR37, 0x3 ;  /* 0x0000002509077291 */ /* 0x000fc8000f8e183f */
[----:B------:R-:W-:-:S04]  /*97a0*/  UIADD3 UR7, UR7, 0xb028, URZ ;  /* 0x0000b02807077890 */ /* 0x000fc8000fffe03f */
[----:B------:R-:W-:-:S09]  /*97b0*/  UPRMT UR7, URZ, 0x654, UR7 ;  /* 0x000006543f077896 */ /* 0x000fd20008000007 */
[----:B------:R-:W-:Y:S01]  /*97c0*/  SYNCS.ARRIVE.TRANS64.RED.A1T0 RZ, [UR7], RZ ;  /* 0x000000ffffff79a7 */ /* 0x000fe20008100407 */
[----:B------:R-:W-:Y:S05]  /*97d0*/  @P1 BRA `(.L_x_31) ;  /* 0x0000000000041947 */ /* 0x000fea0003800000 */
[----:B------:R-:W-:Y:S01]  /*97e0*/  BPT.TRAP 0x1 ;  /* 0x000000040000795c */ /* 0x000fe20000300000 */
.L_x_31:
[----:B------:R-:W-:-:S04]  /*97f0*/  UIADD3 UR9, UR9, 0x1, URZ ;  /* 0x0000000109097890 */ /* 0x000fc8000fffe03f */
[----:B------:R-:W-:-:S04]  /*9800*/  UISETP.NE.AND UP0, UPT, UR9, 0x5, UPT ;  /* 0x000000050900788c */ /* 0x000fc8000bf05270 */
[----:B------:R-:W-:Y:S01]  /*9810*/  USEL UR9, UR9, URZ, UP0 ;  /* 0x0000003f09097287 */ /* 0x000fe20008000000 */
[----:B------:R-:W-:Y:S11]  /*9820*/  @!P0 BRA `(.L_x_32) ;  /* 0x0000000000048947 */ /* 0x000ff60003800000 */
[----:B------:R-:W-:Y:S01]  /*9830*/  BPT.TRAP 0x1 ;  /* 0x000000040000795c */ /* 0x000fe20000300000 */
.L_x_32:
[----:B------:R-:W-:-:S04]  /*9840*/  ULEA UR7, UR9, UR37, 0x3 ;  /* 0x0000002509077291 */ /* 0x000fc8000f8e183f */
[----:B------:R-:W-:-:S04]  /*9850*/  UIADD3 UR7, UR7, 0xb028, URZ ;  /* 0x0000b02807077890 */ /* 0x000fc8000fffe03f */
[----:B------:R-:W-:-:S09]  /*9860*/  UPRMT UR7, URZ, 0x654, UR7 ;  /* 0x000006543f077896 */ /* 0x000fd20008000007 */
[----:B------:R-:W-:Y:S01]  /*9870*/  SYNCS.ARRIVE.TRANS64.RED.A1T0 RZ, [UR7], RZ ;  /* 0x000000ffffff79a7 */ /* 0x000fe20008100407 */
[----:B------:R-:W-:Y:S05]  /*9880*/  @P1 BRA `(.L_x_33) ;  /* 0x0000000000041947 */ /* 0x000fea0003800000 */
[----:B------:R-:W-:Y:S01]  /*9890*/  BPT.TRAP 0x1 ;  /* 0x000000040000795c */ /* 0x000fe20000300000 */
.L_x_33:
[----:B------:R-:W-:Y:S01]  /*98a0*/  UIADD3 UR6, UR6, 0x1, URZ ;  /* 0x0000000106067890 */ /* 0x000fe2000fffe03f */
[C---:B------:R-:W-:Y:S01]  /*98b0*/  ISETP.GT.AND P2, PT, R5.reuse, 0x2, PT ;  /* 0x000000020500780c */ /* 0x040fe20003f44270 */
[----:B------:R-:W-:Y:S01]  /*98c0*/  UIADD3 UR9, UR9, 0x1, URZ ;  /* 0x0000000109097890 */ /* 0x000fe2000fffe03f */
[----:B------:R-:W-:Y:S01]  /*98d0*/  IADD3 R5, R5, -0x1, RZ ;  /* 0xffffffff05057810 */ /* 0x000fe20007ffe0ff */
[----:B------:R-:W-:Y:S01]  /*98e0*/  UISETP.NE.AND UP2, UPT, UR6, 0x5, UPT ;  /* 0x000000050600788c */ /* 0x000fe2000bf45270 */
[----:B------:R-:W-:Y:S01]  /*98f0*/  MOV R9, R0 ;  /* 0x0000000000097202 */ /* 0x000fe20000000f00 */
[----:B------:R-:W-:Y:S01]  /*9900*/  UISETP.NE.AND UP0, UPT, UR9, 0x5, UPT ;  /* 0x000000050900788c */ /* 0x000fe2000bf05270 */
[----:B------:R-:W-:Y:S01]  /*9910*/  MOV R7, R4 ;  /* 0x0000000400077202 */ /* 0x000fe20000000f00 */
[----:B------:R-:W-:Y:S02]  /*9920*/  USEL UR7, URZ, 0x1, UP2 ;  /* 0x000000013f077887 */ /* 0x000fe40009000000 */
[----:B------:R-:W-:-:S02]  /*9930*/  USEL UR9, UR9, URZ, UP0 ;  /* 0x0000003f09097287 */ /* 0x000fc40008000000 */
[----:B------:R-:W-:Y:S02]  /*9940*/  USEL UR11, UR6, URZ, UP2 ;  /* 0x0000003f060b7287 */ /* 0x000fe40009000000 */
[----:B------:R-:W-:Y:S01]  /*9950*/  LOP3.LUT R6, R6, UR7, RZ, 0x3c, !PT ;  /* 0x0000000706067c12 */ /* 0x000fe2000f8e3cff */
[----:B------:R-:W-:Y:S09]  /*9960*/  @P2 BRA `(.L_x_34) ;  /* 0xffffffb800442947 */ /* 0x000ff2000383ffff */
.L_x_23:
[----:B------:R-:W2:Y:S01]  /*9970*/  SHFL.BFLY PT, R6, R3, 0x1, 0x1f ;  /* 0x0c201f0003067f89 */ /* 0x000ea200000e0000 */
[----:B------:R-:W-:Y:S01]  /*9980*/  BSSY B0, `(.L_x_35) ;  /* 0x0000024000007945 */ /* 0x000fe20003800000 */
[----:B------:R-:W-:Y:S02]  /*9990*/  MOV R9, 0x7f800000 ;  /* 0x7f80000000097802 */ /* 0x000fe40000000f00 */
[----:B------:R-:W3:Y:S01]  /*99a0*/  SHFL.BFLY PT, R5, R2, 0x1, 0x1f ;  /* 0x0c201f0002057f89 */ /* 0x000ee200000e0000 */
[----:B-1----:R-:W-:Y:S02]  /*99b0*/  MOV R8, 0x3f800000 ;  /* 0x3f80000000087802 */ /* 0x002fe40000000f00 */
[----:B------:R-:W-:Y:S02]  /*99c0*/  MOV R10, 0x3f800000 ;  /* 0x3f800000000a7802 */ /* 0x000fe40000000f00 */
[----:B------:R-:W-:Y:S01]  /*99d0*/  MOV R11, 0x7f800000 ;  /* 0x7f800000000b7802 */ /* 0x000fe20000000f00 */
[----:B--2---:R-:W-:Y:S01]  /*99e0*/  FADD R6, R6, R3 ;  /* 0x0000000306067221 */ /* 0x004fe20000000000 */
[----:B---3--:R-:W-:-:S04]  /*99f0*/  FADD R14, R5, R2 ;  /* 0x00000002050e7221 */ /* 0x008fc80000000000 */
[----:B------:R-:W1:Y:S04]  /*9a00*/  SHFL.BFLY PT, R7, R6, 0x2, 0x1f ;  /* 0x0c401f0006077f89 */ /* 0x000e6800000e0000 */
[----:B------:R-:W2:Y:S01]  /*9a10*/  SHFL.BFLY PT, R17, R14, 0x2, 0x1f ;  /* 0x0c401f000e117f89 */ /* 0x000ea200000e0000 */
[C---:B-1----:R-:W-:Y:S01]  /*9a20*/  FSETP.NE.AND P0, PT, R6.reuse, -R7, PT ;  /* 0x800000070600720b */ /* 0x042fe20003f05000 */
[----:B------:R-:W-:Y:S01]  /*9a30*/  FADD R5, R6, R7 ;  /* 0x0000000706057221 */ /* 0x000fe20000000000 */
[----:B--2---:R-:W-:-:S11]  /*9a40*/  FADD R7, R14, R17 ;  /* 0x000000110e077221 */ /* 0x004fd60000000000 */
[----:B------:R-:W-:Y:S05]  /*9a50*/  @!P0 BRA `(.L_x_36) ;  /* 0x0000000000588947 */ /* 0x000fea0003800000 */
[----:B------:R-:W-:Y:S01]  /*9a60*/  IADD3 R2, R5, 0x1800000, RZ ;  /* 0x0180000005027810 */ /* 0x000fe20007ffe0ff */
[----:B------:R-:W-:Y:S03]  /*9a70*/  BSSY B1, `(.L_x_37) ;  /* 0x000000d000017945 */ /* 0x000fe60003800000 */
[----:B------:R-:W-:-:S04]  /*9a80*/  LOP3.LUT R2, R2, 0x7f800000, RZ, 0xc0, !PT ;  /* 0x7f80000002027812 */ /* 0x000fc800078ec0ff */
[----:B------:R-:W-:-:S13]  /*9a90*/  ISETP.GT.U32.AND P0, PT, R2, 0x1ffffff, PT ;  /* 0x01ffffff0200780c */ /* 0x000fda0003f04070 */
[----:B------:R-:W-:Y:S05]  /*9aa0*/  @P0 BRA `(.L_x_38) ;  /* 0x0000000000140947 */ /* 0x000fea0003800000 */
[----:B------:R-:W-:Y:S02]  /*9ab0*/  MOV R3, R5 ;  /* 0x0000000500037202 */ /* 0x000fe40000000f00 */
[----:B------:R-:W-:-:S07]  /*9ac0*/  MOV R12, 0x9ae0 ;  /* 0x00009ae0000c7802 */ /* 0x000fce0000000f00 */
[----:B------:R-:W-:Y:S05]  /*9ad0*/  CALL.REL.NOINC `($__internal_0_$__cuda_sm20_rcp_rn_f32_slowpath) ;  /* 0x0000002000647944 */ /* 0x000fea0003c00000 */
[----:B------:R-:W-:Y:S01]  /*9ae0*/  MOV R10, R6 ;  /* 0x00000006000a7202 */ /* 0x000fe20000000f00 */
[----:B------:R-:W-:Y:S06]  /*9af0*/  BRA `(.L_x_39) ;  /* 0x0000000000107947 */ /* 0x000fec0003800000 */
.L_x_38:
[----:B------:R-:W1:Y:S02]  /*9b00*/  MUFU.RCP R10, R5 ;  /* 0x00000005000a7308 */ /* 0x000e640000001000 */
[----:B-1----:R-:W-:-:S04]  /*9b10*/  FFMA R2, R5, R10, -1 ;  /* 0xbf80000005027423 */ /* 0x002fc8000000000a */
[----:B------:R-:W-:-:S04]  /*9b20*/  FADD.FTZ R3, -R2, -RZ ;  /* 0x800000ff02037221 */ /* 0x000fc80000010100 */
[----:B------:R-:W-:-:S07]  /*9b30*/  FFMA R10, R10, R3, R10 ;  /* 0x000000030a0a7223 */ /* 0x000fce000000000a */
.L_x_39:
[----:B------:R-:W-:Y:S05]  /*9b40*/  BSYNC B1 ;  /* 0x0000000000017941 */ /* 0x000fea0003800000 */
.L_x_37:
[----:B------:R-:W-:Y:S01]  /*9b50*/  FSETP.GEU.AND P0, PT, |R5|, 1.175494350822287508e-38, PT ;  /* 0x008000000500780b */ /* 0x000fe20003f0e200 */
[----:B------:R-:W-:-:S12]  /*9b60*/  ULDC UR4, c[0x0][0x600] ;  /* 0x0001800000047ab9 */ /* 0x000fd80000000800 */
[----:B------:R-:W-:-:S04]  /*9b70*/  @!P0 FMUL R5, R5, 16777216 ;  /* 0x4b80000005058820 */ /* 0x000fc80000400000 */
[----:B------:R-:W1:Y:S02]  /*9b80*/  MUFU.LG2 R2, R5 ;  /* 0x0000000500027308 */ /* 0x000e640000000c00 */
[----:B-1----:R-:W-:-:S04]  /*9b90*/  @!P0 FADD R2, R2, -24 ;  /* 0xc1c0000002028421 */ /* 0x002fc80000000000 */
[----:B------:R-:W-:-:S04]  /*9ba0*/  FMUL R11, R2, 0.69314718246459960938 ;  /* 0x3f317218020b7820 */ /* 0x000fc80000400000 */
[----:B------:R-:W-:-:S07]  /*9bb0*/  FFMA R11, R0, UR4, R11 ;  /* 0x00000004000b7c23 */ /* 0x000fce000800000b */
.L_x_36:
[----:B------:R-:W-:Y:S05]  /*9bc0*/  BSYNC B0 ;  /* 0x0000000000007941 */ /* 0x000fea0003800000 */
.L_x_35:
[----:B------:R-:W-:Y:S01]  /*9bd0*/  FSETP.NE.AND P0, PT, R14, -R17, PT ;  /* 0x800000110e00720b */ /* 0x000fe20003f05000 */
[----:B------:R-:W-:Y:S01]  /*9be0*/  ULDC UR4, c[0x0][0x608] ;  /* 0x0001820000047ab9 */ /* 0x000fe20000000800 */
[----:B------:R-:W-:Y:S01]  /*9bf0*/  BSSY B0, `(.L_x_40) ;  /* 0x000001d000007945 */ /* 0x000fe20003800000 */
[----:B------:R-:W-:-:S04]  /*9c00*/  FMUL R10, R10, UR4 ;  /* 0x000000040a0a7c20 */ /* 0x000fc80008400000 */
[-C--:B------:R-:W-:Y:S01]  /*9c10*/  FMUL R23, R152, R10.reuse ;  /* 0x0000000a98177220 */ /* 0x080fe20000400000 */
[-C--:B------:R-:W-:Y:S01]  /*9c20*/  FMUL R153, R153, R10.reuse ;  /* 0x0000000a99997220 */ /* 0x080fe20000400000 */
[-C--:B------:R-:W-:Y:S01]  /*9c30*/  FMUL R25, R156, R10.reuse ;  /* 0x0000000a9c197220 */ /* 0x080fe20000400000 */
[----:B------:R-:W-:-:S03]  /*9c40*/  FMUL R157, R157, R10 ;  /* 0x0000000a9d9d7220 */ /* 0x000fc60000400000 */
        /* <DEDUP_REMOVED lines=11> */
.L_x_43:
[----:B------:R-:W1:Y:S02]  /*9d00*/  MUFU.RCP R8, R7 ;  /* 0x0000000700087308 */ /* 0x000e640000001000 */
[----:B-1----:R-:W-:-:S04]  /*9d10*/  FFMA R0, R7, R8, -1 ;  /* 0xbf80000007007423 */ /* 0x002fc80000000008 */
[----:B------:R-:W-:-:S04]  /*9d20*/  FADD.FTZ R3, -R0, -RZ ;  /* 0x800000ff00037221 */ /* 0x000fc80000010100 */
[----:B------:R-:W-:-:S07]  /*9d30*/  FFMA R8, R8, R3, R8 ;  /* 0x0000000308087223 */ /* 0x000fce0000000008 */
.L_x_44:
[----:B------:R-:W-:Y:S05]  /*9d40*/  BSYNC B1 ;  /* 0x0000000000017941 */ /* 0x000fea0003800000 */
.L_x_42:
[----:B------:R-:W-:Y:S01]  /*9d50*/  FSETP.GEU.AND P0, PT, |R7|, 1.175494350822287508e-38, PT ;  /* 0x008000000700780b */ /* 0x000fe20003f0e200 */
[----:B------:R-:W-:-:S12]  /*9d60*/  ULDC UR4, c[0x0][0x600] ;  /* 0x0001800000047ab9 */ /* 0x000fd80000000800 */
[----:B------:R-:W-:-:S04]  /*9d70*/  @!P0 FMUL R7, R7, 16777216 ;  /* 0x4b80000007078820 */ /* 0x000fc80000400000 */
[----:B------:R-:W1:Y:S02]  /*9d80*/  MUFU.LG2 R0, R7 ;  /* 0x0000000700007308 */ /* 0x000e640000000c00 */
[----:B-1----:R-:W-:-:S04]  /*9d90*/  @!P0 FADD R0, R0, -24 ;  /* 0xc1c0000000008421 */ /* 0x002fc80000000000 */
[----:B------:R-:W-:-:S04]  /*9da0*/  FMUL R9, R0, 0.69314718246459960938 ;  /* 0x3f31721800097820 */ /* 0x000fc80000400000 */
[----:B------:R-:W-:-:S07]  /*9db0*/  FFMA R9, R4, UR4, R9 ;  /* 0x0000000404097c23 */ /* 0x000fce0008000009 */
.L_x_41:
[----:B------:R-:W-:Y:S05]  /*9dc0*/  BSYNC B0 ;  /* 0x0000000000007941 */ /* 0x000fea0003800000 */
.L_x_40:
[----:B------:R-:W-:Y:S01]  /*9dd0*/  UIADD3 UR4, UR36, -0x1, URZ ;  /* 0xffffffff24047890 */ /* 0x000fe2000fffe03f */
[----:B------:R-:W1:Y:S01]  /*9de0*/  S2R R2, SR_TID.X ;  /* 0x0000000000027919 */ /* 0x000e620000002100 */
[----:B------:R-:W-:Y:S01]  /*9df0*/  ULDC UR5, c[0x0][0x608] ;  /* 0x0001820000057ab9 */ /* 0x000fe20000000800 */
[----:B------:R-:W-:Y:S01]  /*9e00*/  ULDC.64 UR8, c[0x0][0x208] ;  /* 0x0000820000087ab9 */ /* 0x000fe20000000a00 */
[----:B------:R-:W-:Y:S02]  /*9e10*/  FMUL R8, R8, UR5 ;  /* 0x0000000508087c20 */ /* 0x000fe40008400000 */
[----:B------:R-:W-:Y:S01]  /*9e20*/  ISETP.NE.AND P0, PT, RZ, UR4, PT ;  /* 0x00000004ff007c0c */ /* 0x000fe2000bf05270 */
[----:B------:R-:W-:-:S03]  /*9e30*/  ULEA UR4, UR36, UR37, 0x3 ;  /* 0x0000002524047291 */ /* 0x000fc6000f8e183f */
[----:B------:R-:W-:-:S04]  /*9e40*/  SEL R0, RZ, 0x1, P0 ;  /* 0x00000001ff007807 */ /* 0x000fc80000000000 */
[----:B------:R-:W-:-:S04]  /*9e50*/  SHF.L.U32 R0, R0, 0x1f, RZ ;  /* 0x0000001f00007819 */ /* 0x000fc800000006ff */
[----:B------:R-:W2:Y:S01]  /*9e60*/  SYNCS.PHASECHK.TRANS64.TRYWAIT P0, [UR4+0xb098], R0 ;  /* 0x00b09800ff0075a7 */ /* 0x000ea20008000144 */
[C---:B-1----:R-:W-:Y:S02]  /*9e70*/  LOP3.LUT P1, R18, R2.reuse, 0x3, RZ, 0xc0, !PT ;  /* 0x0000000302127812 */ /* 0x042fe4000782c0ff */
[----:B------:R-:W-:Y:S01]  /*9e80*/  LOP3.LUT R16, R2, 0x7f, RZ, 0xc0, !PT ;  /* 0x0000007f02107812 */ /* 0x000fe200078ec0ff */
[----:B--2---:R-:W-:Y:S10]  /*9e90*/  @!P0 BRA `(.L_x_45) ;  /* 0x0000001800e48947 */ /* 0x004ff40003800000 */
.L_x_92:
[----:B------:R-:W-:Y:S01]  /*9ea0*/  USHF.L.U32 UR42, UR42, 0x6, URZ ;  /* 0x000000062a2a7899 */ /* 0x000fe2000800063f */
[----:B------:R-:W-:Y:S01]  /*9eb0*/  BSSY B0, `(.L_x_46) ;  /* 0x0000018000007945 */ /* 0x000fe20003800000 */
[----:B------:R-:W-:-:S03]  /*9ec0*/  SHF.R.U32.HI R17, RZ, 0x5, R16 ;  /* 0x00000005ff117819 */ /* 0x000fc60000011610 */
[----:B------:R-:W-:Y:S07]  /*9ed0*/  @P1 BRA `(.L_x_47) ;  /* 0x0000000000541947 */ /* 0x000fee0003800000 */
[----:B------:R-:W2:Y:S01]  /*9ee0*/  S2UR UR4, SR_CTAID.Y ;  /* 0x00000000000479c3 */ /* 0x000ea20000002600 */
[----:B-1----:R-:W-:Y:S01]  /*9ef0*/  SHF.R.U32.HI R0, RZ, 0x2, R2 ;  /* 0x00000002ff007819 */ /* 0x002fe20000011602 */
[----:B------:R-:W-:Y:S01]  /*9f00*/  ULDC.64 UR6, c[0x0][0x688] ;  /* 0x0001a20000067ab9 */ /* 0x000fe20000000a00 */
[----:B------:R-:W-:Y:S02]  /*9f10*/  SHF.L.U32 R3, R17, 0x4, RZ ;  /* 0x0000000411037819 */ /* 0x000fe400000006ff */
[----:B------:R-:W-:-:S03]  /*9f20*/  LOP3.LUT R0, R0, 0x7, RZ, 0xc0, !PT ;  /* 0x0000000700007812 */ /* 0x000fc600078ec0ff */
[----:B------:R-:W1:Y:S01]  /*9f30*/  S2UR UR5, SR_CTAID.Z ;  /* 0x00000000000579c3 */ /* 0x000e620000002700 */
[----:B------:R-:W-:-:S04]  /*9f40*/  LOP3.LUT R0, R3, 0xfffffff0, R0, 0xe2, !PT ;  /* 0xfffffff003007812 */ /* 0x000fc800078ee200 */
[----:B------:R-:W-:-:S04]  /*9f50*/  IADD3 R3, R0, UR42, RZ ;  /* 0x0000002a00037c10 */ /* 0x000fc8000fffe0ff */
[----:B------:R-:W-:Y:S01]  /*9f60*/  IADD3 R2, R3, 0x8, RZ ;  /* 0x0000000803027810 */ /* 0x000fe20007ffe0ff */
[----:B--2---:R-:W-:-:S04]  /*9f70*/  UIMAD UR4, UR4, UR6, UR42 ;  /* 0x00000006040472a4 */ /* 0x004fc8000f8e022a */
[----:B-1----:R-:W-:-:S03]  /*9f80*/  UIMAD UR4, UR5, UR7, UR4 ;  /* 0x00000007050472a4 */ /* 0x002fc6000f8e0204 */
[----:B------:R-:W-:Y:S02]  /*9f90*/  ULDC UR5, c[0x0][0x288] ;  /* 0x0000a20000057ab9 */ /* 0x000fe40000000800 */
[----:B------:R-:W-:Y:S02]  /*9fa0*/  ISETP.GE.U32.AND P0, PT, R3, UR5, PT ;  /* 0x0000000503007c0c */ /* 0x000fe4000bf06070 */
[----:B------:R-:W-:Y:S02]  /*9fb0*/  IADD3 R0, P2, R0, UR4, RZ ;  /* 0x0000000400007c10 */ /* 0x000fe4000ff5e0ff */
[----:B------:R-:W-:Y:S01]  /*9fc0*/  ISETP.GE.U32.AND P1, PT, R2, UR5, PT ;  /* 0x0000000502007c0c */ /* 0x000fe2000bf26070 */
[----:B------:R-:W-:Y:S01]  /*9fd0*/  ULDC.64 UR4, c[0x0][0x680] ;  /* 0x0001a00000047ab9 */ /* 0x000fe20000000a00 */
[----:B------:R-:W-:Y:S02]  /*9fe0*/  IADD3.X R3, RZ, RZ, RZ, P2, !PT ;  /* 0x000000ffff037210 */ /* 0x000fe400017fe4ff */
[----:B------:R-:W-:-:S04]  /*9ff0*/  LEA R2, P2, R0, UR4, 0x2 ;  /* 0x0000000400027c11 */ /* 0x000fc8000f8410ff */
[----:B------:R-:W-:-:S05]  /*a000*/  LEA.HI.X R3, R0, UR5, R3, 0x2, P2 ;  /* 0x0000000500037c11 */ /* 0x000fca00090f1403 */
[----:B------:R2:W-:Y:S04]  /*a010*/  @!P0 STG.E desc[UR8][R2.64], R11 ;  /* 0x0000000b02008986 */ /* 0x0005e8000c101908 */
[----:B------:R2:W-:Y:S02]  /*a020*/  @!P1 STG.E desc[UR8][R2.64+0x20], R9 ;  /* 0x0000200902009986 */ /* 0x0005e4000c101908 */
.L_x_47:
[----:B------:R-:W-:Y:S05]  /*a030*/  BSYNC B0 ;  /* 0x0000000000007941 */ /* 0x000fea0003800000 */
.L_x_46:
[----:B------:R-:W-:Y:S01]  /*a040*/  ULDC.64 UR4, c[0x0][0x730] ;  /* 0x0001cc0000047ab9 */ /* 0x000fe20000000a00 */
[-C--:B------:R-:W-:Y:S01]  /*a050*/  FMUL R27, R154, R8.reuse ;  /* 0x000000089a1b7220 */ /* 0x080fe20000400000 */
[----:B------:R-:W-:Y:S01]  /*a060*/  ISETP.NE.U32.AND P0, PT, RZ, UR4, PT ;  /* 0x00000004ff007c0c */ /* 0x000fe2000bf05070 */
[-C--:B------:R-:W-:Y:S01]  /*a070*/  FMUL R155, R155, R8.reuse ;  /* 0x000000089b9b7220 */ /* 0x080fe20000400000 */
[-C--:B------:R-:W-:Y:S01]  /*a080*/  FMUL R29, R158, R8.reuse ;  /* 0x000000089e1d7220 */ /* 0x080fe20000400000 */
[----:B------:R-:W-:Y:S01]  /*a090*/  FMUL R159, R159, R8 ;  /* 0x000000089f9f7220 */ /* 0x000fe20000400000 */
[----:B------:R-:W-:-:S13]  /*a0a0*/  ISETP.NE.AND.EX P0, PT, RZ, UR5, PT, P0 ;  /* 0x00000005ff007c0c */ /* 0x000fda000bf05300 */
[----:B------:R-:W-:Y:S05]  /*a0b0*/  @P0 BRA `(.L_x_48) ;  /* 0x0000000000200947 */ /* 0x000fea0003800000 */
[----:B------:R-:W-:Y:S02]  /*a0c0*/  ULDC.64 UR4, c[0x0][0x728] ;  /* 0x0001ca0000047ab9 */ /* 0x000fe40000000a00 */
[----:B------:R-:W-:-:S04]  /*a0d0*/  ISETP.NE.U32.AND P0, PT, RZ, UR4, PT ;  /* 0x00000004ff007c0c */ /* 0x000fc8000bf05070 */
[----:B------:R-:W-:-:S13]  /*a0e0*/  ISETP.NE.AND.EX P0, PT, RZ, UR5, PT, P0 ;  /* 0x00000005ff007c0c */ /* 0x000fda000bf05300 */
[----:B------:R-:W-:Y:S05]  /*a0f0*/  @!P0 BRA `(.L_x_49) ;  /* 0x00000000000c8947 */ /* 0x000fea0003800000 */
[----:B-12---:R-:W1:Y:S02]  /*a100*/  LDC.64 R2, c[0x0][0x728] ;  /* 0x0001ca00ff027b82 */ /* 0x006e640000000a00 */
[----:B-1----:R4:W5:Y:S01]  /*a110*/  LDG.E R2, desc[UR8][R2.64] ;  /* 0x0000000802027981 */ /* 0x002962000c1e1900 */
[----:B------:R-:W-:Y:S05]  /*a120*/  BRA `(.L_x_48) ;  /* 0x0000000000047947 */ /* 0x000fea0003800000 */
.L_x_49:
[----:B--2---:R-:W3:Y:S02]  /*a130*/  LDC R2, c[0x0][0x720] ;  /* 0x0001c800ff027b82 */ /* 0x004ee40000000800 */
.L_x_48:
[----:B-1----:R-:W-:Y:S02]  /*a140*/  MOV R0, RZ ;  /* 0x000000ff00007202 */ /* 0x002fe40000000f00 */
[----:B---3-5:R-:W-:Y:S02]  /*a150*/  MOV R22, R2 ;  /* 0x0000000200167202 */ /* 0x028fe40000000f00 */
[----:B------:R-:W-:-:S13]  /*a160*/  LOP3.LUT P0, RZ, R0, 0x9f, RZ, 0xc0, !PT ;  /* 0x0000009f00ff7812 */ /* 0x000fda000780c0ff */
[----:B------:R-:W-:Y:S05]  /*a170*/  @!P0 BRA `(.L_x_50) ;  /* 0x0000000000408947 */ /* 0x000fea0003800000 */
[----:B------:R-:W-:Y:S01]  /*a180*/  MOV R0, 0x0 ;  /* 0x0000000000007802 */ /* 0x000fe20000000f00 */
[----:B------:R-:W-:Y:S01]  /*a190*/  ULDC.64 UR4, c[0x4][0x68] ;  /* 0x01001a0000047ab9 */ /* 0x000fe20000000a00 */
[----:B------:R-:W-:Y:S01]  /*a1a0*/  ULDC.64 UR6, c[0x4][0x8] ;  /* 0x0100020000067ab9 */ /* 0x000fe20000000a00 */
[----:B------:R-:W-:Y:S01]  /*a1b0*/  MOV R4, UR4 ;  /* 0x0000000400047c02 */ /* 0x000fe20008000f00 */
[----:B--2-4-:R1:W2:Y:S01]  /*a1c0*/  LDC.64 R2, c[0x4][R0] ;  /* 0x0100000000027b82 */ /* 0x0142a20000000a00 */
[----:B------:R-:W-:Y:S01]  /*a1d0*/  MOV R5, UR5 ;  /* 0x0000000500057c02 */ /* 0x000fe20008000f00 */
[----:B------:R-:W-:Y:S01]  /*a1e0*/  ULDC.64 UR4, c[0x4][0x70] ;  /* 0x01001c0000047ab9 */ /* 0x000fe20000000a00 */
[----:B------:R-:W-:Y:S02]  /*a1f0*/  MOV R10, UR6 ;  /* 0x00000006000a7c02 */ /* 0x000fe40008000f00 */
[----:B------:R-:W-:Y:S02]  /*a200*/  MOV R6, UR4 ;  /* 0x0000000400067c02 */ /* 0x000fe40008000f00 */
[----:B------:R-:W-:-:S02]  /*a210*/  MOV R7, UR5 ;  /* 0x0000000500077c02 */ /* 0x000fc40008000f00 */
[----:B------:R-:W-:Y:S02]  /*a220*/  MOV R11, UR7 ;  /* 0x00000007000b7c02 */ /* 0x000fe40008000f00 */
[----:B------:R-:W-:Y:S02]  /*a230*/  MOV R8, 0x70 ;  /* 0x0000007000087802 */ /* 0x000fe40000000f00 */
[----:B------:R-:W-:Y:S02]  /*a240*/  MOV R12, 0x1 ;  /* 0x00000001000c7802 */ /* 0x000fe40000000f00 */
[----:B-1----:R-:W-:-:S07]  /*a250*/  MOV R13, RZ ;  /* 0x000000ff000d7202 */ /* 0x002fce0000000f00 */
[----:B------:R-:W-:-:S07]  /*a260*/  LEPC R20, `(.L_x_50) ;  /* 0x000000001014794e */ /* 0x000fce0000000000 */
[----:B--2---:R-:W-:Y:S05]  /*a270*/  CALL.ABS.NOINC R2 ;  /* 0x0000000002007343 */ /* 0x004fea0003c00000 */
.L_x_50:
[----:B------:R-:W-:Y:S01]  /*a280*/  UIADD3 UR4, UR36, -0x1, URZ ;  /* 0xffffffff24047890 */ /* 0x000fe2000fffe03f */
[----:B------:R-:W-:-:S05]  /*a290*/  MOV R19, UR37 ;  /* 0x0000002500137c02 */ /* 0x000fca0008000f00 */
[----:B------:R-:W-:-:S05]  /*a2a0*/  MOV R0, UR4 ;  /* 0x0000000400007c02 */ /* 0x000fca0008000f00 */
[----:B------:R-:W-:-:S05]  /*a2b0*/  IMAD R19, R0, 0x900, R19 ;  /* 0x0000090000137824 */ /* 0x000fca00078e0213 */
        /* <DEDUP_REMOVED lines=18> */
.L_x_51:
[----:B------:R-:W1:Y:S01]  /*a3e0*/  S2R R4, SR_TID.X ;  /* 0x0000000000047919 */ /* 0x000e620000002100 */
[----:B------:R-:W-:Y:S01]  /*a3f0*/  ULDC.64 UR4, c[0x0][0x730] ;  /* 0x0001cc0000047ab9 */ /* 0x000fe20000000a00 */
[----:B------:R-:W-:Y:S02]  /*a400*/  IADD3 R16, R16, 0x1f, RZ ;  /* 0x0000001f10107810 */ /* 0x000fe40007ffe0ff */
[----:B------:R-:W-:Y:S02]  /*a410*/  ISETP.NE.U32.AND P0, PT, RZ, UR4, PT ;  /* 0x00000004ff007c0c */ /* 0x000fe4000bf05070 */
[----:B------:R-:W-:Y:S02]  /*a420*/  LEA R5, R17, R18, 0x4 ;  /* 0x0000001211057211 */ /* 0x000fe400078e20ff */
[----:B------:R-:W-:-:S13]  /*a430*/  ISETP.NE.AND.EX P0, PT, RZ, UR5, PT, P0 ;  /* 0x00000005ff007c0c */ /* 0x000fda000bf05300 */
[----:B------:R-:W3:Y:S01]  /*a440*/  @P0 LDC R22, c[0x0][0x720] ;  /* 0x0001c800ff160b82 */ /* 0x000ee20000000800 */
[----:B------:R-:W-:Y:S02]  /*a450*/  ISETP.GT.U32.AND P0, PT, R16, 0x3e, PT ;  /* 0x0000003e1000780c */ /* 0x000fe40003f04070 */
[----:B-1----:R-:W-:Y:S02]  /*a460*/  SHF.L.U32 R0, R4, 0x4, RZ ;  /* 0x0000000404007819 */ /* 0x002fe400000006ff */
[----:B--2-4-:R-:W-:Y:S02]  /*a470*/  SHF.R.U32.HI R3, RZ, 0x1, R4 ;  /* 0x00000001ff037819 */ /* 0x014fe40000011604 */
[C---:B------:R-:W-:Y:S02]  /*a480*/  LOP3.LUT R2, R0.reuse, 0x40, RZ, 0xc0, !PT ;  /* 0x0000004000027812 */ /* 0x040fe400078ec0ff */
[----:B------:R-:W-:Y:S02]  /*a490*/  LOP3.LUT R0, R0, 0x80, RZ, 0xc0, !PT ;  /* 0x0000008000007812 */ /* 0x000fe400078ec0ff */
[----:B------:R-:W-:-:S02]  /*a4a0*/  LOP3.LUT R2, R2, 0x8, R3, 0xf8, !PT ;  /* 0x0000000802027812 */ /* 0x000fc400078ef803 */
[----:B------:R-:W-:Y:S02]  /*a4b0*/  SHF.L.U32 R3, R4, 0x1, RZ ;  /* 0x0000000104037819 */ /* 0x000fe400000006ff */
[----:B------:R-:W-:Y:S01]  /*a4c0*/  LEA R5, R5, R0, 0x4 ;  /* 0x0000000005057211 */ /* 0x000fe200078e20ff */
[-C--:B---3--:R-:W-:Y:S01]  /*a4d0*/  FMUL R0, R23, R22.reuse ;  /* 0x0000001617007220 */ /* 0x088fe20000400000 */
[----:B------:R-:W-:Y:S01]  /*a4e0*/  LOP3.LUT R2, R2, 0x8, R3, 0x78, !PT ;  /* 0x0000000802027812 */ /* 0x000fe200078e7803 */
[-C--:B------:R-:W-:Y:S01]  /*a4f0*/  FMUL R3, R153, R22.reuse ;  /* 0x0000001699037220 */ /* 0x080fe20000400000 */
[-C--:B------:R-:W-:Y:S01]  /*a500*/  FMUL R4, R27, R22.reuse ;  /* 0x000000161b047220 */ /* 0x080fe20000400000 */
[-C--:B------:R-:W-:Y:S01]  /*a510*/  FMUL R7, R155, R22.reuse ;  /* 0x000000169b077220 */ /* 0x080fe20000400000 */
[-C--:B------:R-:W-:Y:S01]  /*a520*/  FMUL R6, R25, R22.reuse ;  /* 0x0000001619067220 */ /* 0x080fe20000400000 */
[-C--:B------:R-:W-:Y:S01]  /*a530*/  FMUL R9, R157, R22.reuse ;  /* 0x000000169d097220 */ /* 0x080fe20000400000 */
[-C--:B------:R-:W-:Y:S01]  /*a540*/  FMUL R8, R29, R22.reuse ;  /* 0x000000161d087220 */ /* 0x080fe20000400000 */
[----:B------:R-:W-:Y:S01]  /*a550*/  FMUL R11, R159, R22 ;  /* 0x000000169f0b7220 */ /* 0x000fe20000400000 */
[----:B------:R-:W-:-:S02]  /*a560*/  IADD3 R2, R2, R5, RZ ;  /* 0x0000000502027210 */ /* 0x000fc40007ffe0ff */
[----:B------:R-:W-:Y:S02]  /*a570*/  F2FP.BF16.F32.PACK_AB R12, R3, R0 ;  /* 0x00000000030c723e */ /* 0x000fe400000010ff */
[----:B------:R-:W-:Y:S02]  /*a580*/  F2FP.BF16.F32.PACK_AB R13, R7, R4 ;  /* 0x00000004070d723e */ /* 0x000fe400000010ff */
[----:B------:R-:W-:Y:S02]  /*a590*/  F2FP.BF16.F32.PACK_AB R14, R9, R6 ;  /* 0x00000006090e723e */ /* 0x000fe400000010ff */
[----:B------:R-:W-:Y:S01]  /*a5a0*/  F2FP.BF16.F32.PACK_AB R15, R11, R8 ;  /* 0x000000080b0f723e */ /* 0x000fe200000010ff */
[----:B------:R-:W-:Y:S06]  /*a5b0*/  @P0 BRA `(.L_x_52) ;  /* 0x0000000000040947 */ /* 0x000fec0003800000 */
[----:B------:R-:W-:-:S04]  /*a5c0*/  DEPBAR.LE SB0, 0x0 ;  /* 0x000080000000791a */ /* 0x000fc80000000000 */
.L_x_52:
[----:B------:R-:W-:Y:S05]  /*a5d0*/  WARPSYNC.ALL ;  /* 0x0000000000007948 */ /* 0x000fea0003800000 */
[----:B------:R-:W-:Y:S01]  /*a5e0*/  BAR.SYNC.DEFER_BLOCKING 0x1, 0x80 ;  /* 0x0042000000007b1d */ /* 0x000fe20000010000 */
[----:B------:R-:W-:-:S05]  /*a5f0*/  LEA R2, R2, R19, 0x1 ;  /* 0x0000001302027211 */ /* 0x000fca00078e08ff */
[----:B------:R-:W-:Y:S01]  /*a600*/  BSSY B0, `(.L_x_53) ;  /* 0x0000013000007945 */ /* 0x000fe20003800000 */
[----:B------:R1:W-:Y:S01]  /*a610*/  STSM.16.M88.4 [R2], R12 ;  /* 0x0000000c02007844 */ /* 0x0003e20000000200 */
[----:B------:R-:W-:Y:S01]  /*a620*/  @!PT LDS RZ, [RZ] ;  /* 0x00000000fffff984 */ /* 0x000fe20000000800 */
[----:B------:R-:W-:Y:S01]  /*a630*/  @!PT LDS RZ, [RZ] ;  /* 0x00000000fffff984 */ /* 0x000fe20000000800 */
[----:B------:R-:W-:Y:S01]  /*a640*/  @!PT LDS RZ, [RZ] ;  /* 0x00000000fffff984 */ /* 0x000fe20000000800 */
[----:B------:R-:W-:Y:S01]  /*a650*/  @!PT LDS RZ, [RZ] ;  /* 0x00000000fffff984 */ /* 0x000fe20000000800 */
[----:B------:R2:W-:Y:S06]  /*a660*/  MEMBAR.ALL.CTA ;  /* 0x0000000000007992 */ /* 0x0005ec0000008000 */
[----:B--2---:R-:W2:Y:S02]  /*a670*/  FENCE.VIEW.ASYNC.S ;  /* 0x00000000000073c6 */ /* 0x004ea40000000000 */
[----:B--2---:R-:W-:Y:S06]  /*a680*/  BAR.SYNC.DEFER_BLOCKING 0x1, 0x80 ;  /* 0x0042000000007b1d */ /* 0x004fec0000010000 */
[----:B------:R-:W-:Y:S05]  /*a690*/  @P0 BRA `(.L_x_54) ;  /* 0x0000000000240947 */ /* 0x000fea0003800000 */
[----:B------:R-:W-:Y:S01]  /*a6a0*/  S2UR UR44, SR_CTAID.Z ;  /* 0x00000000002c79c3 */ /* 0x000fe20000002700 */
[----:B------:R-:W-:Y:S01]  /*a6b0*/  ULDC.64 UR4, c[0x0][0x198] ;  /* 0x0000660000047ab9 */ /* 0x000fe20000000a00 */
[----:B------:R-:W-:Y:S01]  /*a6c0*/  R2UR UR40, R19 ;  /* 0x00000000132872ca */ /* 0x000fe200000e0000 */
[----:B------:R-:W-:Y:S01]  /*a6d0*/  UIADD3 UR4, UP0, UR4, 0x670, URZ ;  /* 0x0000067004047890 */ /* 0x000fe2000ff1e03f */
[----:B------:R-:W-:-:S03]  /*a6e0*/  UMOV UR41, URZ ;  /* 0x0000003f00297c82 */ /* 0x000fc60008000000 */
[----:B------:R-:W-:Y:S01]  /*a6f0*/  UIADD3.X UR5, URZ, UR5, URZ, UP0, !UPT ;  /* 0x000000053f057290 */ /* 0x000fe200087fe43f */
[----:B------:R-:W2:Y:S08]  /*a700*/  S2UR UR43, SR_CTAID.Y ;  /* 0x00000000002b79c3 */ /* 0x000eb00000002600 */
[----:B--2---:R2:W-:Y:S02]  /*a710*/  UTMASTG.4D [UR40], [UR4] ;  /* 0x00000028040073b5 */ /* 0x0045e40008018000 */
[----:B--2---:R0:W-:Y:S02]  /*a720*/  UTMACMDFLUSH ;  /* 0x00000000000079b7 */ /* 0x0041e40000000000 */
.L_x_54:
[----:B------:R-:W-:Y:S05]  /*a730*/  BSYNC B0 ;  /* 0x0000000000007941 */ /* 0x000fea0003800000 */
.L_x_53:
[----:B------:R-:W-:Y:S01]  /*a740*/  UIADD3 UR36, UR36, -0x1, URZ ;  /* 0xffffffff24247890 */ /* 0x000fe2000fffe03f */
[----:B------:R-:W-:-:S04]  /*a750*/  DEPBAR.LE SB0, 0x0 ;  /* 0x000080000000791a */ /* 0x000fc80000000000 */
[----:B------:R-:W-:-:S04]  /*a760*/  USHF.L.U32 UR4, UR36, 0x3, URZ ;  /* 0x0000000324047899 */ /* 0x000fc8000800063f */
[----:B------:R-:W-:-:S04]  /*a770*/  ULOP3.LUT UR4, UR4, 0x8, URZ, 0xe2, !UPT ;  /* 0x0000000804047892 */ /* 0x000fc8000f8ee23f */
[----:B------:R-:W-:-:S06]  /*a780*/  ULOP3.LUT UR4, UR4, 0x18, URZ, 0x3c, !UPT ;  /* 0x0000001804047892 */ /* 0x000fcc000f8e3c3f */
[----:B------:R-:W-:-:S04]  /*a790*/  MOV R0, UR4 ;  /* 0x0000000400007c02 */ /* 0x000fc80008000f00 */
[----:B------:R-:W-:Y:S01]  /*a7a0*/  SYNCS.ARRIVE.TRANS64.A1T0 RZ, [R0+UR37+0xb090], RZ ;  /* 0x00b090ff00ff79a7 */ /* 0x000fe20008100025 */
[----:B------:R-:W-:Y:S05]  /*a7b0*/  EXIT ;  /* 0x000000000000794d */ /* 0x000fea0003800000 */
.L_x_6:
[----:B------:R-:W-:-:S08]  /*a7c0*/  UISETP.NE.AND UP0, UPT, UR7, 0x1, UPT ;  /* 0x000000010700788c */ /* 0x000fd0000bf05270 */
[----:B------:R-:W1:-:S00]  /*a7d0*/  USETMAXREG.DEALLOC.CTAPOOL 0x18 ;  /* 0x00000018000079c8 */ /* 0x000e4000080e0500 */
[----:B------:R-:W-:-:S13]  /*a7e0*/  PLOP3.LUT P0, PT, PT, PT, UP0, 0x80, 0x0 ;  /* 0x000000000000781c */ /* 0x000fda0003f0f008 */
[----:B------:R-:W-:Y:S05]  /*a7f0*/  @P0 EXIT ;  /* 0x000000000000094d */ /* 0x000fea0003800000 */
[----:B------:R-:W2:Y:S01]  /*a800*/  S2UR UR11, SR_CTAID.X ;  /* 0x00000000000b79c3 */ /* 0x000ea20000002500 */
[----:B------:R-:W-:Y:S01]  /*a810*/  ELECT P3, URZ, PT ;  /* 0x00000000003f782f */ /* 0x000fe20003860000 */
[----:B------:R-:W-:Y:S01]  /*a820*/  BSSY B0, `(.L_x_55) ;  /* 0x0000029000007945 */ /* 0x000fe20003800000 */
[----:B-1----:R-:W-:Y:S02]  /*a830*/  MOV R0, RZ ;  /* 0x000000ff00007202 */ /* 0x002fe40000000f00 */
[----:B------:R-:W-:Y:S02]  /*a840*/  MOV R7, RZ ;  /* 0x000000ff00077202 */ /* 0x000fe40000000f00 */
[----:B------:R-:W-:Y:S01]  /*a850*/  MOV R3, RZ ;  /* 0x000000ff00037202 */ /* 0x000fe20000000f00 */
[----:B------:R-:W1:Y:S08]  /*a860*/  S2UR UR20, SR_CTAID.Y ;  /* 0x00000000001479c3 */ /* 0x000e700000002600 */
[----:B------:R-:W3:Y:S01]  /*a870*/  S2UR UR21, SR_CTAID.Z ;  /* 0x00000000001579c3 */ /* 0x000ee20000002700 */
[----:B--2---:R-:W-:Y:S01]  /*a880*/  USHF.L.U32 UR11, UR11, 0x7, URZ ;  /* 0x000000070b0b7899 */ /* 0x004fe2000800063f */
[----:B------:R-:W-:Y:S11]  /*a890*/  @!P3 BRA `(.L_x_56) ;  /* 0x000000000084b947 */ /* 0x000ff60003800000 */
[----:B------:R-:W2:Y:S01]  /*a8a0*/  S2R R3, SR_CgaCtaId ;  /* 0x0000000000037919 */ /* 0x000ea20000008800 */
[----:B------:R-:W-:Y:S02]  /*a8b0*/  MOV R2, 0x400 ;  /* 0x0000040000027802 */ /* 0x000fe40000000f00 */
[----:B------:R-:W-:Y:S02]  /*a8c0*/  MOV R4, 0x1 ;  /* 0x0000000100047802 */ /* 0x000fe40000000f00 */
[----:B--2---:R-:W-:Y:S02]  /*a8d0*/  LEA R3, R3, R2, 0x18 ;  /* 0x0000000203037211 */ /* 0x004fe400078ec0ff */
[----:B------:R-:W-:-:S04]  /*a8e0*/  SHF.L.U32 R2, R4, 0x1f, RZ ;  /* 0x0000001f04027819 */ /* 0x000fc800000006ff */
[----:B------:R-:W2:Y:S02]  /*a8f0*/  SYNCS.PHASECHK.TRANS64.TRYWAIT P0, [R3+URZ+0xb060], R2 ;  /* 0x00b06002030075a7 */ /* 0x000ea4000800017f */
[----:B--2---:R-:W-:Y:S05]  /*a900*/  @!P0 BRA `(.L_x_57) ;  /* 0x0000001000608947 */ /* 0x004fea0003800000 */
.L_x_93:
[----:B------:R-:W-:Y:S01]  /*a910*/  ULOP3.LUT UR4, UR6, 0x2, URZ, 0xfc, !UPT ;  /* 0x0000000206047892 */ /* 0x000fe2000f8efc3f */
[----:B--2---:R-:W-:-:S03]  /*a920*/  @P2 MOV R2, 0x800 ;  /* 0x0000080000022802 */ /* 0x004fc60000000f00 */
[----:B------:R-:W-:Y:S01]  /*a930*/  UPRMT UR4, UR4, 0x9910, URZ ;  /* 0x0000991004047896 */ /* 0x000fe2000800003f */
[----:B------:R2:W-:Y:S03]  /*a940*/  @P2 SYNCS.ARRIVE.TRANS64 RZ, [R3+URZ+0xb050], R2 ;  /* 0x00b0500203ff29a7 */ /* 0x0005e6000800003f */
[----:B------:R-:W-:-:S06]  /*a950*/  UISETP.NE.AND UP0, UPT, UR4, 0x2, UPT ;  /* 0x000000020400788c */ /* 0x000fcc000bf05270 */
[----:B------:R-:W-:-:S13]  /*a960*/  PLOP3.LUT P0, PT, PT, PT, UP0, 0x80, 0x0 ;  /* 0x000000000000781c */ /* 0x000fda0003f0f008 */
[----:B--2---:R-:W-:Y:S05]  /*a970*/  @P0 BRA `(.L_x_58) ;  /* 0x0000000000040947 */ /* 0x004fea0003800000 */
[----:B-1-3--:R-:W-:Y:S01]  /*a980*/  BPT.TRAP 0x1 ;  /* 0x000000040000795c */ /* 0x00afe20000300000 */
.L_x_58:
[----:B------:R-:W-:-:S04]  /*a990*/  LOP3.LUT P0, RZ, R6, 0x1f, RZ, 0xc0, !PT ;  /* 0x0000001f06ff7812 */ /* 0x000fc8000780c0ff */
[----:B------:R-:W-:-:S13]  /*a9a0*/  PLOP3.LUT P0, PT, P0, P2, PT, 0x2a, 0x0 ;  /* 0x000000000000781c */ /* 0x000fda0000704572 */
[----:B------:R-:W-:Y:S05]  /*a9b0*/  @P0 BRA `(.L_x_59) ;  /* 0x0000000000040947 */ /* 0x000fea0003800000 */
[----:B-1-3--:R-:W-:Y:S01]  /*a9c0*/  BPT.TRAP 0x1 ;  /* 0x000000040000795c */ /* 0x00afe20000300000 */
.L_x_59:
[----:B------:R-:W-:Y:S01]  /*a9d0*/  R2UR UR8, R3 ;  /* 0x00000000030872ca */ /* 0x000fe200000e0000 */
[----:B------:R-:W-:Y:S01]  /*a9e0*/  ULDC.64 UR4, c[0x0][0x198] ;  /* 0x0000660000047ab9 */ /* 0x000fe20000000a00 */
[----:B------:R-:W-:Y:S01]  /*a9f0*/  UMOV UR14, 0x0 ;  /* 0x00000000000e7882 */ /* 0x000fe20000000000 */
[----:B------:R-:W-:Y:S01]  /*aa00*/  UIADD3 UR4, UP0, UR4, 0xf0, URZ ;  /* 0x000000f004047890 */ /* 0x000fe2000ff1e03f */
[----:B------:R-:W-:Y:S01]  /*aa10*/  MOV R3, 0x1 ;  /* 0x0000000100037802 */ /* 0x000fe20000000f00 */
[----:B------:R-:W-:Y:S01]  /*aa20*/  UMOV UR15, 0x10000000 ;  /* 0x10000000000f7882 */ /* 0x000fe20000000000 */
[----:B------:R-:W-:Y:S01]  /*aa30*/  UMOV UR10, URZ ;  /* 0x0000003f000a7c82 */ /* 0x000fe20008000000 */
[----:B------:R-:W-:Y:S01]  /*aa40*/  UIADD3.X UR5, URZ, UR5, URZ, UP0, !UPT ;  /* 0x000000053f057290 */ /* 0x000fe200087fe43f */
[----:B------:R-:W-:Y:S01]  /*aa50*/  MOV R7, 0x40 ;  /* 0x0000004000077802 */ /* 0x000fe20000000f00 */
[----:B-1----:R-:W-:Y:S01]  /*aa60*/  UMOV UR12, UR20 ;  /* 0x00000014000c7c82 */ /* 0x002fe20008000000 */
[----:B---3--:R-:W-:-:S03]  /*aa70*/  UMOV UR13, UR21 ;  /* 0x00000015000d7c82 */ /* 0x008fc60008000000 */
[----:B------:R-:W-:-:S09]  /*aa80*/  UIADD3 UR9, UR8, 0xb050, URZ ;  /* 0x0000b05008097890 */ /* 0x000fd2000fffe03f */
[----:B------:R2:W-:Y:S02]  /*aa90*/  UTMALDG.4D [UR8], [UR4], desc[UR14] ;  /* 0x00000e08040075b4 */ /* 0x0005e40008019000 */
[----:B--2---:R-:W-:Y:S01]  /*aaa0*/  NOP ;  /* 0x0000000000007918 */ /* 0x004fe20000000000 */
.L_x_56:
[----:B-1-3--:R-:W-:Y:S05]  /*aab0*/  BSYNC B0 ;  /* 0x0000000000007941 */ /* 0x00afea0003800000 */
.L_x_55:
[----:B------:R-:W1:Y:S01]  /*aac0*/  LDC R2, c[0x0][0x28c] ;  /* 0x0000a300ff027b82 */ /* 0x000e620000000800 */
[----:B------:R-:W-:Y:S01]  /*aad0*/  BSSY B0, `(.L_x_60) ;  /* 0x0000023000007945 */ /* 0x000fe20003800000 */
[----:B-1----:R-:W-:-:S13]  /*aae0*/  ISETP.GT.AND P4, PT, R2, RZ, P3 ;  /* 0x000000ff0200720c */ /* 0x002fda0001f84270 */
[----:B------:R-:W-:Y:S05]  /*aaf0*/  @!P4 BRA `(.L_x_61) ;  /* 0x000000000080c947 */ /* 0x000fea0003800000 */
[----:B------:R-:W1:Y:S01]  /*ab00*/  S2R R5, SR_CgaCtaId ;  /* 0x0000000000057919 */ /* 0x000e620000008800 */
[----:B------:R-:W-:-:S04]  /*ab10*/  MOV R0, 0x400 ;  /* 0x0000040000007802 */ /* 0x000fc80000000f00 */
[----:B-1----:R-:W-:Y:S02]  /*ab20*/  LEA R5, R5, R0, 0x18 ;  /* 0x0000000005057211 */ /* 0x002fe400078ec0ff */
[----:B------:R-:W-:-:S04]  /*ab30*/  MOV R0, 0x1 ;  /* 0x0000000100007802 */ /* 0x000fc80000000f00 */
[----:B------:R-:W-:-:S04]  /*ab40*/  SHF.L.U32 R0, R0, 0x1f, RZ ;  /* 0x0000001f00007819 */ /* 0x000fc800000006ff */
[----:B------:R-:W1:Y:S02]  /*ab50*/  SYNCS.PHASECHK.TRANS64.TRYWAIT P0, [R5+URZ+0xb028], R0 ;  /* 0x00b02800050075a7 */ /* 0x000e64000800017f */
[----:B-1----:R-:W-:Y:S05]  /*ab60*/  @!P0 BRA `(.L_x_62) ;  /* 0x0000000c00dc8947 */ /* 0x002fea0003800000 */
.L_x_94:
[----:B------:R-:W-:Y:S01]  /*ab70*/  ULOP3.LUT UR4, UR6, 0x2, URZ, 0xfc, !UPT ;  /* 0x0000000206047892 */ /* 0x000fe2000f8efc3f */
[----:B-1----:R-:W-:-:S03]  /*ab80*/  @P2 MOV R0, 0x2000 ;  /* 0x0000200000002802 */ /* 0x002fc60000000f00 */
[----:B------:R-:W-:Y:S01]  /*ab90*/  UPRMT UR4, UR4, 0x9910, URZ ;  /* 0x0000991004047896 */ /* 0x000fe2000800003f */
[----:B------:R1:W-:Y:S03]  /*aba0*/  @P2 SYNCS.ARRIVE.TRANS64 RZ, [R5+URZ+0xb000], R0 ;  /* 0x00b0000005ff29a7 */ /* 0x0003e6000800003f */
[----:B------:R-:W-:-:S06]  /*abb0*/  UISETP.NE.AND UP0, UPT, UR4, 0x2, UPT ;  /* 0x000000020400788c */ /* 0x000fcc000bf05270 */
[----:B------:R-:W-:-:S13]  /*abc0*/  PLOP3.LUT P0, PT, PT, PT, UP0, 0x80, 0x0 ;  /* 0x000000000000781c */ /* 0x000fda0003f0f008 */
[----:B-1----:R-:W-:Y:S05]  /*abd0*/  @P0 BRA `(.L_x_63) ;  /* 0x0000000000040947 */ /* 0x002fea0003800000 */
[----:B------:R-:W-:Y:S01]  /*abe0*/  BPT.TRAP 0x1 ;  /* 0x000000040000795c */ /* 0x000fe20000300000 */
.L_x_63:
[----:B------:R-:W-:-:S04]  /*abf0*/  LOP3.LUT P0, RZ, R6, 0x1f, RZ, 0xc0, !PT ;  /* 0x0000001f06ff7812 */ /* 0x000fc8000780c0ff */
[----:B------:R-:W-:-:S13]  /*ac00*/  PLOP3.LUT P0, PT, P0, P2, PT, 0x2a, 0x0 ;  /* 0x000000000000781c */ /* 0x000fda0000704572 */
[----:B------:R-:W-:Y:S05]  /*ac10*/  @P0 BRA `(.L_x_64) ;  /* 0x0000000000040947 */ /* 0x000fea0003800000 */
[----:B------:R-:W-:Y:S01]  /*ac20*/  BPT.TRAP 0x1 ;  /* 0x000000040000795c */ /* 0x000fe20000300000 */
.L_x_64:
        /* <DEDUP_REMOVED lines=8> */
[----:B------:R-:W-:-:S05]  /*acb0*/  UMOV UR19, URZ ;  /* 0x0000003f00137c82 */ /* 0x000fca0008000000 */
[----:B------:R-:W-:Y:S02]  /*acc0*/  UIADD3 UR16, UR17, 0x1000, URZ ;  /* 0x0000100011107890 */ /* 0x000fe4000fffe03f */
[----:B------:R-:W-:-:S09]  /*acd0*/  UIADD3 UR17, UR17, 0xb000, URZ ;  /* 0x0000b00011117890 */ /* 0x000fd2000fffe03f */
[----:B------:R1:W-:Y:S02]  /*ace0*/  UTMALDG.4D [UR16], [UR4], desc[UR8] ;  /* 0x00000810040075b4 */ /* 0x0003e40008019000 */
[----:B-1----:R-:W-:Y:S01]  /*acf0*/  NOP ;  /* 0x0000000000007918 */ /* 0x002fe20000000000 */
.L_x_61:
[----:B------:R-:W-:Y:S05]  /*ad00*/  BSYNC B0 ;  /* 0x0000000000007941 */ /* 0x000fea0003800000 */
.L_x_60:
[----:B------:R-:W-:Y:S04]  /*ad10*/  BSSY B0, `(.L_x_65) ;  /* 0x0000025000007945 */ /* 0x000fe80003800000 */
[----:B------:R-:W-:Y:S05]  /*ad20*/  @!P3 BRA `(.L_x_66) ;  /* 0x00000000008cb947 */ /* 0x000fea0003800000 */
[----:B------:R-:W1:Y:S01]  /*ad30*/  S2R R5, SR_CgaCtaId ;  /* 0x0000000000057919 */ /* 0x000e620000008800 */
[----:B------:R-:W-:-:S04]  /*ad40*/  MOV R4, 0x400 ;  /* 0x0000040000047802 */ /* 0x000fc80000000f00 */
[----:B-1----:R-:W-:Y:S02]  /*ad50*/  LEA R8, R5, R4, 0x18 ;  /* 0x0000000405087211 */ /* 0x002fe400078ec0ff */
[----:B------:R-:W-:Y:S02]  /*ad60*/  MOV R5, 0x1 ;  /* 0x0000000100057802 */ /* 0x000fe40000000f00 */
[----:B------:R-:W-:Y:S02]  /*ad70*/  LEA R4, R3, R8, 0x3 ;  /* 0x0000000803047211 */ /* 0x000fe400078e18ff */
[----:B------:R-:W-:-:S04]  /*ad80*/  SHF.L.U32 R5, R5, 0x1f, RZ ;  /* 0x0000001f05057819 */ /* 0x000fc800000006ff */
[----:B------:R-:W1:Y:S02]  /*ad90*/  SYNCS.PHASECHK.TRANS64.TRYWAIT P0, [R4+URZ+0xb060], R5 ;  /* 0x00b06005040075a7 */ /* 0x000e64000800017f */
[----:B-1----:R-:W-:Y:S05]  /*ada0*/  @!P0 BRA `(.L_x_67) ;  /* 0x0000000c00608947 */ /* 0x002fea0003800000 */
.L_x_95:
        /* <DEDUP_REMOVED lines=8> */
.L_x_68:
[----:B------:R-:W-:-:S04]  /*ae30*/  LOP3.LUT P0, RZ, R6, 0x1f, RZ, 0xc0, !PT ;  /* 0x0000001f06ff7812 */ /* 0x000fc8000780c0ff */
[----:B------:R-:W-:-:S13]  /*ae40*/  PLOP3.LUT P0, PT, P0, P2, PT, 0x2a, 0x0 ;  /* 0x000000000000781c */ /* 0x000fda0000704572 */
[----:B------:R-:W-:Y:S05]  /*ae50*/  @P0 BRA `(.L_x_69) ;  /* 0x0000000000040947 */ /* 0x000fea0003800000 */
[----:B------:R-:W-:Y:S01]  /*ae60*/  BPT.TRAP 0x1 ;  /* 0x000000040000795c */ /* 0x000fe20000300000 */
.L_x_69:
[----:B------:R-:W-:Y:S01]  /*ae70*/  R2UR UR16, R3 ;  /* 0x00000000031072ca */ /* 0x000fe200000e0000 */
[----:B------:R-:W-:Y:S01]  /*ae80*/  ULDC.64 UR8, c[0x0][0x198] ;  /* 0x0000660000087ab9 */ /* 0x000fe20000000a00 */
[----:B------:R-:W-:Y:S01]  /*ae90*/  R2UR UR4, R8 ;  /* 0x00000000080472ca */ /* 0x000fe200000e0000 */
[----:B------:R-:W-:Y:S01]  /*aea0*/  UIADD3 UR8, UP0, UR8, 0xf0, URZ ;  /* 0x000000f008087890 */ /* 0x000fe2000ff1e03f */
[----:B------:R-:W-:Y:S01]  /*aeb0*/  R2UR UR19, R7 ;  /* 0x00000000071372ca */ /* 0x000fe200000e0000 */
[----:B------:R-:W-:Y:S01]  /*aec0*/  UMOV UR5, 0x10000000 ;  /* 0x1000000000057882 */ /* 0x000fe20000000000 */
[----:B------:R-:W-:Y:S01]  /*aed0*/  R2UR UR17, R4 ;  /* 0x00000000041172ca */ /* 0x000fe200000e0000 */
[----:B------:R-:W-:Y:S01]  /*aee0*/  UIADD3.X UR9, URZ, UR9, URZ, UP0, !UPT ;  /* 0x000000093f097290 */ /* 0x000fe200087fe43f */
[----:B------:R-:W-:-:S07]  /*aef0*/  UMOV UR18, URZ ;  /* 0x0000003f00127c82 */ /* 0x000fce0008000000 */
[----:B------:R-:W-:Y:S02]  /*af00*/  ULEA UR16, UR16, UR4, 0xb ;  /* 0x0000000410107291 */ /* 0x000fe4000f8e583f */
[----:B------:R-:W-:Y:S02]  /*af10*/  UIADD3 UR19, UR11, UR19, URZ ;  /* 0x000000130b137290 */ /* 0x000fe4000fffe03f */
[----:B------:R-:W-:Y:S01]  /*af20*/  UIADD3 UR17, UR17, 0xb050, URZ ;  /* 0x0000b05011117890 */ /* 0x000fe2000fffe03f */
[----:B------:R-:W-:-:S08]  /*af30*/  UMOV UR4, 0x0 ;  /* 0x0000000000047882 */ /* 0x000fd00000000000 */
[----:B------:R1:W-:Y:S02]  /*af40*/  UTMALDG.4D [UR16], [UR8], desc[UR4] ;  /* 0x00000410080075b4 */ /* 0x0003e40008019000 */
[----:B-1----:R-:W-:Y:S01]  /*af50*/  NOP ;  /* 0x0000000000007918 */ /* 0x002fe20000000000 */
.L_x_66:
[----:B------:R-:W-:Y:S05]  /*af60*/  BSYNC B0 ;  /* 0x0000000000007941 */ /* 0x000fea0003800000 */
.L_x_65:
[----:B------:R-:W-:Y:S01]  /*af70*/  BSSY B0, `(.L_x_70) ;  /* 0x0000027000007945 */ /* 0x000fe20003800000 */
[----:B------:R-:W-:-:S03]  /*af80*/  MOV R8, RZ ;  /* 0x000000ff00087202 */ /* 0x000fc60000000f00 */
        /* <DEDUP_REMOVED lines=9> */
.L_x_96:
        /* <DEDUP_REMOVED lines=8> */
.L_x_73:
[----:B------:R-:W-:-:S04]  /*b0a0*/  LOP3.LUT P0, RZ, R6, 0x1f, RZ, 0xc0, !PT ;  /* 0x0000001f06ff7812 */ /* 0x000fc8000780c0ff */
[----:B------:R-:W-:-:S13]  /*b0b0*/  PLOP3.LUT P0, PT, P0, P2, PT, 0x2a, 0x0 ;  /* 0x000000000000781c */ /* 0x000fda0000704572 */
[----:B------:R-:W-:Y:S05]  /*b0c0*/  @P0 BRA `(.L_x_74) ;  /* 0x0000000000040947 */ /* 0x000fea0003800000 */
[----:B------:R-:W-:Y:S01]  /*b0d0*/  BPT.TRAP 0x1 ;  /* 0x000000040000795c */ /* 0x000fe20000300000 */
.L_x_74:
[C---:B------:R-:W-:Y:S01]  /*b0e0*/  LEA R5, R0.reuse, R5, 0xd ;  /* 0x0000000500057211 */ /* 0x040fe200078e68ff */
[----:B------:R-:W-:Y:S01]  /*b0f0*/  ULDC.64 UR4, c[0x0][0x198] ;  /* 0x0000660000047ab9 */ /* 0x000fe20000000a00 */
[----:B------:R-:W-:Y:S01]  /*b100*/  R2UR UR17, R3 ;  /* 0x00000000031172ca */ /* 0x000fe200000e0000 */
[----:B------:R-:W-:Y:S01]  /*b110*/  UIADD3 UR4, UP0, UR4, 0x2f0, URZ ;  /* 0x000002f004047890 */ /* 0x000fe2000ff1e03f */
[----:B------:R-:W-:Y:S01]  /*b120*/  R2UR UR16, R5 ;  /* 0x00000000051072ca */ /* 0x000fe200000e0000 */
[----:B------:R-:W-:Y:S01]  /*b130*/  UMOV UR8, 0x0 ;  /* 0x0000000000087882 */ /* 0x000fe20000000000 */
[----:B------:R-:W-:Y:S01]  /*b140*/  UMOV UR9, 0x10000000 ;  /* 0x1000000000097882 */ /* 0x000fe20000000000 */
[----:B------:R-:W-:Y:S01]  /*b150*/  UIADD3.X UR5, URZ, UR5, URZ, UP0, !UPT ;  /* 0x000000053f057290 */ /* 0x000fe200087fe43f */
[----:B------:R-:W-:Y:S01]  /*b160*/  IADD3 R0, R0, 0x1, RZ ;  /* 0x0000000100007810 */ /* 0x000fe20007ffe0ff */
[----:B------:R-:W-:Y:S01]  /*b170*/  UMOV UR18, URZ ;  /* 0x0000003f00127c82 */ /* 0x000fe20008000000 */
[----:B------:R-:W-:Y:S01]  /*b180*/  UMOV UR19, URZ ;  /* 0x0000003f00137c82 */ /* 0x000fe20008000000 */
[----:B------:R-:W-:-:S04]  /*b190*/  MOV R8, 0x1 ;  /* 0x0000000100087802 */ /* 0x000fc80000000f00 */
[----:B------:R-:W-:Y:S02]  /*b1a0*/  UIADD3 UR17, UR17, 0xb000, URZ ;  /* 0x0000b00011117890 */ /* 0x000fe4000fffe03f */
[----:B------:R-:W-:-:S09]  /*b1b0*/  UIADD3 UR16, UR16, 0x1000, URZ ;  /* 0x0000100010107890 */ /* 0x000fd2000fffe03f */
[----:B------:R1:W-:Y:S02]  /*b1c0*/  UTMALDG.4D [UR16], [UR4], desc[UR8] ;  /* 0x00000810040075b4 */ /* 0x0003e40008019000 */
[----:B-1----:R-:W-:Y:S01]  /*b1d0*/  NOP ;  /* 0x0000000000007918 */ /* 0x002fe20000000000 */
.L_x_71:
[----:B------:R-:W-:Y:S05]  /*b1e0*/  BSYNC B0 ;  /* 0x0000000000007941 */ /* 0x000fea0003800000 */
.L_x_70:
[----:B------:R-:W-:-:S13]  /*b1f0*/  ISETP.GE.AND P0, PT, R2, 0x101, PT ;  /* 0x000001010200780c */ /* 0x000fda0003f06270 */
[----:B------:R-:W-:Y:S05]  /*b200*/  @!P0 EXIT ;  /* 0x000000000000894d */ /* 0x000fea0003800000 */
[----:B------:R-:W-:Y:S01]  /*b210*/  IADD3 R2, R2, 0xff, RZ ;  /* 0x000000ff02027810 */ /* 0x000fe20007ffe0ff */
[----:B------:R-:W-:Y:S01]  /*b220*/  BSSY B0, `(.L_x_75) ;  /* 0x000005b000007945 */ /* 0x000fe20003800000 */
[----:B------:R-:W-:Y:S02]  /*b230*/  LOP3.LUT P0, RZ, R6, 0x1f, RZ, 0xc0, !PT ;  /* 0x0000001f06ff7812 */ /* 0x000fe4000780c0ff */
[----:B------:R-:W-:Y:S02]  /*b240*/  SHF.R.S32.HI R3, RZ, 0x1f, R2 ;  /* 0x0000001fff037819 */ /* 0x000fe40000011402 */
[----:B------:R-:W-:Y:S02]  /*b250*/  PLOP3.LUT P0, PT, P0, P2, PT, 0x2a, 0x0 ;  /* 0x000000000000781c */ /* 0x000fe40000704572 */
[----:B------:R-:W-:Y:S02]  /*b260*/  LEA.HI R3, R3, R2, RZ, 0x8 ;  /* 0x0000000203037211 */ /* 0x000fe400078f40ff */
[----:B------:R-:W-:-:S02]  /*b270*/  MOV R2, UR6 ;  /* 0x0000000600027c02 */ /* 0x000fc40008000f00 */
[----:B------:R-:W-:Y:S02]  /*b280*/  SHF.R.S32.HI R3, RZ, 0x8, R3 ;  /* 0x00000008ff037819 */ /* 0x000fe40000011403 */
[----:B------:R-:W-:Y:S02]  /*b290*/  LOP3.LUT R2, R2, 0x2, RZ, 0xfc, !PT ;  /* 0x0000000202027812 */ /* 0x000fe400078efcff */
[----:B------:R-:W-:Y:S02]  /*b2a0*/  SHF.L.U32 R4, R3, 0x1, RZ ;  /* 0x0000000103047819 */ /* 0x000fe400000006ff */
[----:B------:R-:W-:-:S07]  /*b2b0*/  MOV R3, 0x1 ;  /* 0x0000000100037802 */ /* 0x000fce0000000f00 */
.L_x_86:
[----:B------:R-:W-:Y:S04]  /*b2c0*/  BSSY B1, `(.L_x_76) ;  /* 0x0000025000017945 */ /* 0x000fe80003800000 */
[----:B------:R-:W-:Y:S05]  /*b2d0*/  @!P3 BRA `(.L_x_77) ;  /* 0x00000000008cb947 */ /* 0x000fea0003800000 */
[----:B------:R-:W1:Y:S01]  /*b2e0*/  S2R R6, SR_CgaCtaId ;  /* 0x0000000000067919 */ /* 0x000e620000008800 */
[----:B------:R-:W-:-:S04]  /*b2f0*/  MOV R5, 0x400 ;  /* 0x0000040000057802 */ /* 0x000fc80000000f00 */
[----:B-1----:R-:W-:Y:S02]  /*b300*/  LEA R7, R6, R5, 0x18 ;  /* 0x0000000506077211 */ /* 0x002fe400078ec0ff */
[----:B------:R-:W-:Y:S02]  /*b310*/  SHF.L.U32 R5, R3, 0x1f, RZ ;  /* 0x0000001f03057819 */ /* 0x000fe400000006ff */
[----:B------:R-:W-:-:S04]  /*b320*/  LEA R6, R0, R7, 0x3 ;  /* 0x0000000700067211 */ /* 0x000fc800078e18ff */
[----:B------:R-:W1:Y:S02]  /*b330*/  SYNCS.PHASECHK.TRANS64.TRYWAIT P4, [R6+URZ+0xb028], R5 ;  /* 0x00b02805060075a7 */ /* 0x000e64000808017f */
[----:B-1----:R-:W-:Y:S05]  /*b340*/  @!P4 BRA `(.L_x_78) ;  /* 0x000000080020c947 */ /* 0x002fea0003800000 */
.L_x_97:
[----:B-1----:R-:W-:-:S04]  /*b350*/  @P2 MOV R5, 0x2000 ;  /* 0x0000200000052802 */ /* 0x002fc80000000f00 */
[----:B------:R1:W-:Y:S02]  /*b360*/  @P2 SYNCS.ARRIVE.TRANS64 RZ, [R6+URZ+0xb000], R5 ;  /* 0x00b0000506ff29a7 */ /* 0x0003e4000800003f */
[----:B-1----:R-:W-:-:S04]  /*b370*/  PRMT R5, R2, 0x9910, RZ ;  /* 0x0000991002057816 */ /* 0x002fc800000000ff */
[----:B------:R-:W-:-:S13]  /*b380*/  ISETP.NE.AND P4, PT, R5, 0x2, PT ;  /* 0x000000020500780c */ /* 0x000fda0003f85270 */
[----:B------:R-:W-:Y:S05]  /*b390*/  @P4 BRA `(.L_x_79) ;  /* 0x0000000000044947 */ /* 0x000fea0003800000 */
[----:B------:R-:W-:Y:S01]  /*b3a0*/  BPT.TRAP 0x1 ;  /* 0x000000040000795c */ /* 0x000fe20000300000 */
.L_x_79:
[----:B------:R-:W-:Y:S05]  /*b3b0*/  @P0 BRA `(.L_x_80) ;  /* 0x0000000000040947 */ /* 0x000fea0003800000 */
[----:B------:R-:W-:Y:S01]  /*b3c0*/  BPT.TRAP 0x1 ;  /* 0x000000040000795c */ /* 0x000fe20000300000 */
.L_x_80:
[----:B------:R-:W-:Y:S01]  /*b3d0*/  LEA R7, R0, R7, 0xd ;  /* 0x0000000700077211 */ /* 0x000fe200078e68ff */
[----:B------:R-:W-:Y:S01]  /*b3e0*/  ULDC.64 UR4, c[0x0][0x198] ;  /* 0x0000660000047ab9 */ /* 0x000fe20000000a00 */
[----:B------:R-:W-:Y:S01]  /*b3f0*/  R2UR UR17, R6 ;  /* 0x00000000061172ca */ /* 0x000fe200000e0000 */
[----:B------:R-:W-:Y:S01]  /*b400*/  UIADD3 UR4, UP0, UR4, 0x1f0, URZ ;  /* 0x000001f004047890 */ /* 0x000fe2000ff1e03f */
[----:B------:R-:W-:Y:S01]  /*b410*/  R2UR UR16, R7 ;  /* 0x00000000071072ca */ /* 0x000fe200000e0000 */
[----:B------:R-:W-:Y:S01]  /*b420*/  UMOV UR8, 0x0 ;  /* 0x0000000000087882 */ /* 0x000fe20000000000 */
[----:B------:R-:W-:Y:S01]  /*b430*/  R2UR UR19, R8 ;  /* 0x00000000081372ca */ /* 0x000fe200000e0000 */
[----:B------:R-:W-:Y:S01]  /*b440*/  UIADD3.X UR5, URZ, UR5, URZ, UP0, !UPT ;  /* 0x000000053f057290 */ /* 0x000fe200087fe43f */
[----:B------:R-:W-:Y:S01]  /*b450*/  IADD3 R5, R0, 0x1, RZ ;  /* 0x0000000100057810 */ /* 0x000fe20007ffe0ff */
[----:B------:R-:W-:Y:S01]  /*b460*/  UMOV UR9, 0x10000000 ;  /* 0x1000000000097882 */ /* 0x000fe20000000000 */
[----:B------:R-:W-:-:S02]  /*b470*/  UMOV UR18, URZ ;  /* 0x0000003f00127c82 */ /* 0x000fc40008000000 */
[----:B------:R-:W-:-:S03]  /*b480*/  ISETP.NE.AND P4, PT, R5, 0x5, PT ;  /* 0x000000050500780c */ /* 0x000fc60003f85270 */
[----:B------:R-:W-:Y:S01]  /*b490*/  UIADD3 UR17, UR17, 0xb000, URZ ;  /* 0x0000b00011117890 */ /* 0x000fe2000fffe03f */
[----:B------:R-:W-:Y:S01]  /*b4a0*/  SEL R0, RZ, 0x1, P4 ;  /* 0x00000001ff007807 */ /* 0x000fe20002000000 */
[----:B------:R-:W-:Y:S02]  /*b4b0*/  UIADD3 UR16, UR16, 0x1000, URZ ;  /* 0x0000100010107890 */ /* 0x000fe4000fffe03f */
[----:B------:R-:W-:Y:S01]  /*b4c0*/  USHF.L.U32 UR19, UR19, 0x8, URZ ;  /* 0x0000000813137899 */ /* 0x000fe2000800063f */
[----:B------:R-:W-:Y:S02]  /*b4d0*/  LOP3.LUT R3, R3, R0, RZ, 0x3c, !PT ;  /* 0x0000000003037212 */ /* 0x000fe400078e3cff */
[----:B------:R-:W-:-:S06]  /*b4e0*/  SEL R0, R5, RZ, P4 ;  /* 0x000000ff05007207 */ /* 0x000fcc0002000000 */
[----:B------:R1:W-:Y:S02]  /*b4f0*/  UTMALDG.4D [UR16], [UR4], desc[UR8] ;  /* 0x00000810040075b4 */ /* 0x0003e40008019000 */
[----:B-1----:R-:W-:Y:S01]  /*b500*/  NOP ;  /* 0x0000000000007918 */ /* 0x002fe20000000000 */
.L_x_77:
[----:B------:R-:W-:Y:S05]  /*b510*/  BSYNC B1 ;  /* 0x0000000000017941 */ /* 0x000fea0003800000 */
.L_x_76:
[----:B------:R-:W-:Y:S01]  /*b520*/  ISETP.LT.OR P4, PT, R4, 0x4, !P3 ;  /* 0x000000040400780c */ /* 0x000fe20005f81670 */
[----:B------:R-:W-:-:S12]  /*b530*/  BSSY B1, `(.L_x_81) ;  /* 0x0000026000017945 */ /* 0x000fd80003800000 */
[----:B------:R-:W-:Y:S05]  /*b540*/  @P4 BRA `(.L_x_82) ;  /* 0x0000000000904947 */ /* 0x000fea0003800000 */
[----:B------:R-:W1:Y:S01]  /*b550*/  S2R R6, SR_CgaCtaId ;  /* 0x0000000000067919 */ /* 0x000e620000008800 */
[----:B------:R-:W-:Y:S02]  /*b560*/  MOV R5, 0x400 ;  /* 0x0000040000057802 */ /* 0x000fe40000000f00 */
[----:B------:R-:W-:Y:S02]  /*b570*/  SHF.L.U32 R7, R3, 0x1f, RZ ;  /* 0x0000001f03077819 */ /* 0x000fe400000006ff */
[----:B-1----:R-:W-:-:S04]  /*b580*/  LEA R5, R6, R5, 0x18 ;  /* 0x0000000506057211 */ /* 0x002fc800078ec0ff */
[----:B------:R-:W-:-:S04]  /*b590*/  LEA R6, R0, R5, 0x3 ;  /* 0x0000000500067211 */ /* 0x000fc800078e18ff */
[----:B------:R-:W1:Y:S02]  /*b5a0*/  SYNCS.PHASECHK.TRANS64.TRYWAIT P4, [R6+URZ+0xb028], R7 ;  /* 0x00b02807060075a7 */ /* 0x000e64000808017f */
[----:B-1----:R-:W-:Y:S05]  /*b5b0*/  @!P4 BRA `(.L_x_83) ;  /* 0x000000040098c947 */ /* 0x002fea0003800000 */
.L_x_98:
[----:B-1----:R-:W-:-:S04]  /*b5c0*/  @P1 MOV R7, 0x2000 ;  /* 0x0000200000071802 */ /* 0x002fc80000000f00 */
[----:B------:R1:W-:Y:S02]  /*b5d0*/  @P1 SYNCS.ARRIVE.TRANS64 RZ, [R6+URZ+0xb000], R7 ;  /* 0x00b0000706ff19a7 */ /* 0x0003e4000800003f */
[----:B-1----:R-:W-:-:S04]  /*b5e0*/  PRMT R7, R2, 0x9910, RZ ;  /* 0x0000991002077816 */ /* 0x002fc800000000ff */
[----:B------:R-:W-:-:S13]  /*b5f0*/  ISETP.NE.AND P4, PT, R7, 0x2, PT ;  /* 0x000000020700780c */ /* 0x000fda0003f85270 */
[----:B------:R-:W-:Y:S05]  /*b600*/  @P4 BRA `(.L_x_84) ;  /* 0x0000000000044947 */ /* 0x000fea0003800000 */
[----:B------:R-:W-:Y:S01]  /*b610*/  BPT.TRAP 0x1 ;  /* 0x000000040000795c */ /* 0x000fe20000300000 */
.L_x_84:
[----:B------:R-:W-:Y:S05]  /*b620*/  @P0 BRA `(.L_x_85) ;  /* 0x0000000000040947 */ /* 0x000fea0003800000 */
[----:B------:R-:W-:Y:S01]  /*b630*/  BPT.TRAP 0x1 ;  /* 0x000000040000795c */ /* 0x000fe20000300000 */
.L_x_85:
        /* <DEDUP_REMOVED lines=10> */
[----:B------:R-:W-:Y:S01]  /*b6e0*/  UMOV UR18, URZ ;  /* 0x0000003f00127c82 */ /* 0x000fe20008000000 */
[----:B------:R-:W-:-:S02]  /*b6f0*/  IADD3 R8, R8, 0x1, RZ ;  /* 0x0000000108087810 */ /* 0x000fc40007ffe0ff */
[C---:B------:R-:W-:Y:S02]  /*b700*/  ISETP.NE.AND P4, PT, R0.reuse, 0x5, PT ;  /* 0x000000050000780c */ /* 0x040fe40003f85270 */
[----:B------:R-:W-:Y:S02]  /*b710*/  UIADD3 UR17, UR17, 0xb000, URZ ;  /* 0x0000b00011117890 */ /* 0x000fe4000fffe03f */
[----:B------:R-:W-:Y:S01]  /*b720*/  UIADD3 UR16, UR16, 0x1000, URZ ;  /* 0x0000100010107890 */ /* 0x000fe2000fffe03f */
[----:B------:R-:W-:Y:S01]  /*b730*/  SEL R6, RZ, 0x1, P4 ;  /* 0x00000001ff067807 */ /* 0x000fe20002000000 */
[----:B------:R-:W-:Y:S01]  /*b740*/  USHF.L.U32 UR19, UR19, 0x8, URZ ;  /* 0x0000000813137899 */ /* 0x000fe2000800063f */
[----:B------:R-:W-:Y:S02]  /*b750*/  SEL R0, R0, RZ, P4 ;  /* 0x000000ff00007207 */ /* 0x000fe40002000000 */
[----:B------:R-:W-:-:S06]  /*b760*/  LOP3.LUT R3, R3, R6, RZ, 0x3c, !PT ;  /* 0x0000000603037212 */ /* 0x000fcc00078e3cff */
[----:B------:R1:W-:Y:S02]  /*b770*/  UTMALDG.4D [UR16], [UR4], desc[UR8] ;  /* 0x00000810040075b4 */ /* 0x0003e40008019000 */
[----:B-1----:R-:W-:Y:S01]  /*b780*/  NOP ;  /* 0x0000000000007918 */ /* 0x002fe20000000000 */
.L_x_82:
[----:B------:R-:W-:Y:S05]  /*b790*/  BSYNC B1 ;  /* 0x0000000000017941 */ /* 0x000fea0003800000 */
.L_x_81:
[C---:B------:R-:W-:Y:S02]  /*b7a0*/  ISETP.GT.AND P4, PT, R4.reuse, 0x4, PT ;  /* 0x000000040400780c */ /* 0x040fe40003f84270 */
[----:B------:R-:W-:-:S11]  /*b7b0*/  IADD3 R4, R4, -0x2, RZ ;  /* 0xfffffffe04047810 */ /* 0x000fd60007ffe0ff */
[----:B------:R-:W-:Y:S05]  /*b7c0*/  @P4 BRA `(.L_x_86) ;  /* 0xfffffff800bc4947 */ /* 0x000fea000383ffff */
[----:B------:R-:W-:Y:S05]  /*b7d0*/  BSYNC B0 ;  /* 0x0000000000007941 */ /* 0x000fea0003800000 */
.L_x_75:
[----:B------:R-:W-:Y:S05]  /*b7e0*/  EXIT ;  /* 0x000000000000794d */ /* 0x000fea0003800000 */
.L_x_15:
[----:B--2---:R-:W-:-:S04]  /*b7f0*/  MOV R3, UR6 ;  /* 0x0000000600037c02 */ /* 0x004fc80008000f00 */
[----:B------:R2:W3:Y:S03]  /*b800*/  SYNCS.PHASECHK.TRANS64.TRYWAIT P1, [R3+URZ+0xb050], R0 ;  /* 0x00b05000030075a7 */ /* 0x0004e6000802017f */
[----:B---3--:R-:W-:Y:S05]  /*b810*/  @!P1 NANOSLEEP.SYNCS 0x989680 ;  /* 0x009896800000995d */ /* 0x008fea0003900000 */
[----:B------:R-:W3:Y:S02]  /*b820*/  @!P1 SYNCS.PHASECHK.TRANS64 P1, [R3+URZ+0xb050], R0 ;  /* 0x00b05000030095a7 */ /* 0x000ee4000802007f */
[----:B---3--:R-:W-:Y:S05]  /*b830*/  @!P1 BRA `(.L_x_15) ;  /* 0xfffffffc00ec9947 */ /* 0x008fea000383ffff */
[----:B------:R-:W-:Y:S05]  /*b840*/  BRA `(.L_x_87) ;  /* 0xffffff5400307947 */ /* 0x000fea000383ffff */
.L_x_17:
[----:B--2---:R-:W-:-:S04]  /*b850*/  MOV R0, UR37 ;  /* 0x0000002500007c02 */ /* 0x004fc80008000f00 */
[----:B------:R2:W3:Y:S03]  /*b860*/  SYNCS.PHASECHK.TRANS64.TRYWAIT P1, [R0+URZ+0xb000], R5 ;  /* 0x00b00005000075a7 */ /* 0x0004e6000802017f */
[----:B---3--:R-:W-:Y:S05]  /*b870*/  @!P1 NANOSLEEP.SYNCS 0x989680 ;  /* 0x009896800000995d */ /* 0x008fea0003900000 */
[----:B------:R-:W3:Y:S02]  /*b880*/  @!P1 SYNCS.PHASECHK.TRANS64 P1, [R0+URZ+0xb000], R5 ;  /* 0x00b00005000095a7 */ /* 0x000ee4000802007f */
[----:B---3--:R-:W-:Y:S05]  /*b890*/  @!P1 BRA `(.L_x_17) ;  /* 0xfffffffc00ec9947 */ /* 0x008fea000383ffff */
[----:B------:R-:W-:Y:S05]  /*b8a0*/  BRA `(.L_x_88) ;  /* 0xffffff5400347947 */ /* 0x000fea000383ffff */
.L_x_18:
[----:B--2---:R-:W-:-:S04]  /*b8b0*/  MOV R3, UR10 ;  /* 0x0000000a00037c02 */ /* 0x004fc80008000f00 */
[----:B------:R2:W3:Y:S03]  /*b8c0*/  SYNCS.PHASECHK.TRANS64.TRYWAIT P1, [R3+URZ], R0 ;  /* 0x00000000030075a7 */ /* 0x0004e6000802017f */
[----:B---3--:R-:W-:Y:S05]  /*b8d0*/  @!P1 NANOSLEEP.SYNCS 0x989680 ;  /* 0x009896800000995d */ /* 0x008fea0003900000 */
[----:B------:R-:W3:Y:S02]  /*b8e0*/  @!P1 SYNCS.PHASECHK.TRANS64 P1, [R3+URZ], R0 ;  /* 0x00000000030095a7 */ /* 0x000ee4000802007f */
[----:B---3--:R-:W-:Y:S05]  /*b8f0*/  @!P1 BRA `(.L_x_18) ;  /* 0xfffffffc00ec9947 */ /* 0x008fea000383ffff */
[----:B------:R-:W-:Y:S05]  /*b900*/  BRA `(.L_x_89) ;  /* 0xffffff5400387947 */ /* 0x000fea000383ffff */
.L_x_20:
[----:B-1----:R-:W-:-:S04]  /*b910*/  MOV R6, UR37 ;  /* 0x0000002500067c02 */ /* 0x002fc80008000f00 */
[----:B------:R1:W2:Y:S03]  /*b920*/  SYNCS.PHASECHK.TRANS64.TRYWAIT P1, [R6+URZ+0xb008], R5 ;  /* 0x00b00805060075a7 */ /* 0x0002a6000802017f */
[----:B--2---:R-:W-:Y:S05]  /*b930*/  @!P1 NANOSLEEP.SYNCS 0x989680 ;  /* 0x009896800000995d */ /* 0x004fea0003900000 */
[----:B------:R-:W2:Y:S02]  /*b940*/  @!P1 SYNCS.PHASECHK.TRANS64 P1, [R6+URZ+0xb008], R5 ;  /* 0x00b00805060095a7 */ /* 0x000ea4000802007f */
[----:B--2---:R-:W-:Y:S05]  /*b950*/  @!P1 BRA `(.L_x_20) ;  /* 0xfffffffc00ec9947 */ /* 0x004fea000383ffff */
[----:B------:R-:W-:Y:S05]  /*b960*/  BRA `(.L_x_90) ;  /* 0xffffff90009c7947 */ /* 0x000fea000383ffff */
.L_x_25:
[----:B-1----:R-:W-:-:S04]  /*b970*/  MOV R11, UR6 ;  /* 0x00000006000b7c02 */ /* 0x002fc80008000f00 */
[----:B------:R1:W2:Y:S03]  /*b980*/  SYNCS.PHASECHK.TRANS64.TRYWAIT P2, [R11+URZ+0xb000], R0 ;  /* 0x00b000000b0075a7 */ /* 0x0002a6000804017f */
[----:B--2---:R-:W-:Y:S05]  /*b990*/  @!P2 NANOSLEEP.SYNCS 0x989680 ;  /* 0x009896800000a95d */ /* 0x004fea0003900000 */
[----:B------:R-:W2:Y:S02]  /*b9a0*/  @!P2 SYNCS.PHASECHK.TRANS64 P2, [R11+URZ+0xb000], R0 ;  /* 0x00b000000b00a5a7 */ /* 0x000ea4000804007f */
[----:B--2---:R-:W-:Y:S05]  /*b9b0*/  @!P2 BRA `(.L_x_25) ;  /* 0xfffffffc00eca947 */ /* 0x004fea000383ffff */
[----:B------:R-:W-:Y:S05]  /*b9c0*/  BRA `(.L_x_91) ;  /* 0xffffff9800487947 */ /* 0x000fea000383ffff */
.L_x_29:
[----:B-1----:R-:W-:-:S04]  /*b9d0*/  MOV R8, UR7 ;  /* 0x0000000700087c02 */ /* 0x002fc80008000f00 */
[----:B------:R1:W2:Y:S03]  /*b9e0*/  SYNCS.PHASECHK.TRANS64.TRYWAIT P2, [R8+URZ+0xb000], R11 ;  /* 0x00b0000b080075a7 */ /* 0x0002a6000804017f */
[----:B--2---:R-:W-:Y:S05]  /*b9f0*/  @!P2 NANOSLEEP.SYNCS 0x989680 ;  /* 0x009896800000a95d */ /* 0x004fea0003900000 */
[----:B------:R-:W2:Y:S02]  /*ba00*/  @!P2 SYNCS.PHASECHK.TRANS64 P2, [R8+URZ+0xb000], R11 ;  /* 0x00b0000b0800a5a7 */ /* 0x000ea4000804007f */
[----:B--2---:R-:W-:Y:S05]  /*ba10*/  @!P2 BRA `(.L_x_29) ;  /* 0xfffffffc00eca947 */ /* 0x004fea000383ffff */
[----:B------:R-:W-:Y:S05]  /*ba20*/  BRA `(.L_x_28) ;  /* 0xffffffd800047947 */ /* 0x000fea000383ffff */
.L_x_45:
[----:B-1----:R-:W-:-:S04]  /*ba30*/  MOV R3, UR4 ;  /* 0x0000000400037c02 */ /* 0x002fc80008000f00 */
[----:B------:R1:W2:Y:S03]  /*ba40*/  SYNCS.PHASECHK.TRANS64.TRYWAIT P0, [R3+URZ+0xb098], R0 ;  /* 0x00b09800030075a7 */ /* 0x0002a6000800017f */
[----:B--2---:R-:W-:Y:S05]  /*ba50*/  @!P0 NANOSLEEP.SYNCS 0x989680 ;  /* 0x009896800000895d */ /* 0x004fea0003900000 */
[----:B------:R-:W2:Y:S02]  /*ba60*/  @!P0 SYNCS.PHASECHK.TRANS64 P0, [R3+URZ+0xb098], R0 ;  /* 0x00b09800030085a7 */ /* 0x000ea4000800007f */
[----:B--2---:R-:W-:Y:S05]  /*ba70*/  @!P0 BRA `(.L_x_45) ;  /* 0xfffffffc00ec8947 */ /* 0x004fea000383ffff */
[----:B------:R-:W-:Y:S05]  /*ba80*/  BRA `(.L_x_92) ;  /* 0xffffffe400047947 */ /* 0x000fea000383ffff */
.L_x_57:
[----:B--2---:R2:W4:Y:S02]  /*ba90*/  SYNCS.PHASECHK.TRANS64.TRYWAIT P0, [R3+URZ+0xb060], R2 ;  /* 0x00b06002030075a7 */ /* 0x004524000800017f */
[----:B----4-:R-:W-:Y:S05]  /*baa0*/  @!P0 NANOSLEEP.SYNCS 0x989680 ;  /* 0x009896800000895d */ /* 0x010fea0003900000 */
[----:B------:R-:W4:Y:S02]  /*bab0*/  @!P0 SYNCS.PHASECHK.TRANS64 P0, [R3+URZ+0xb060], R2 ;  /* 0x00b06002030085a7 */ /* 0x000f24000800007f */
[----:B----4-:R-:W-:Y:S05]  /*bac0*/  @!P0 BRA `(.L_x_57) ;  /* 0xfffffffc00f08947 */ /* 0x010fea000383ffff */
[----:B------:R-:W-:Y:S05]  /*bad0*/  BRA `(.L_x_93) ;  /* 0xffffffec008c7947 */ /* 0x000fea000383ffff */
.L_x_62:
[----:B-1----:R1:W2:Y:S02]  /*bae0*/  SYNCS.PHASECHK.TRANS64.TRYWAIT P0, [R5+URZ+0xb028], R0 ;  /* 0x00b02800050075a7 */ /* 0x0022a4000800017f */
[----:B--2---:R-:W-:Y:S05]  /*baf0*/  @!P0 NANOSLEEP.SYNCS 0x989680 ;  /* 0x009896800000895d */ /* 0x004fea0003900000 */
[----:B------:R-:W2:Y:S02]  /*bb00*/  @!P0 SYNCS.PHASECHK.TRANS64 P0, [R5+URZ+0xb028], R0 ;  /* 0x00b02800050085a7 */ /* 0x000ea4000800007f */
[----:B--2---:R-:W-:Y:S05]  /*bb10*/  @!P0 BRA `(.L_x_62) ;  /* 0xfffffffc00f08947 */ /* 0x004fea000383ffff */
[----:B------:R-:W-:Y:S05]  /*bb20*/  BRA `(.L_x_94) ;  /* 0xfffffff000107947 */ /* 0x000fea000383ffff */
.L_x_67:
[----:B-1----:R1:W2:Y:S02]  /*bb30*/  SYNCS.PHASECHK.TRANS64.TRYWAIT P0, [R4+URZ+0xb060], R5 ;  /* 0x00b06005040075a7 */ /* 0x0022a4000800017f */
[----:B--2---:R-:W-:Y:S05]  /*bb40*/  @!P0 NANOSLEEP.SYNCS 0x989680 ;  /* 0x009896800000895d */ /* 0x004fea0003900000 */
[----:B------:R-:W2:Y:S02]  /*bb50*/  @!P0 SYNCS.PHASECHK.TRANS64 P0, [R4+URZ+0xb060], R5 ;  /* 0x00b06005040085a7 */ /* 0x000ea4000800007f */
[----:B--2---:R-:W-:Y:S05]  /*bb60*/  @!P0 BRA `(.L_x_67) ;  /* 0xfffffffc00f08947 */ /* 0x004fea000383ffff */
[----:B------:R-:W-:Y:S05]  /*bb70*/  BRA `(.L_x_95) ;  /* 0xfffffff0008c7947 */ /* 0x000fea000383ffff */
.L_x_72:
[----:B-1----:R1:W2:Y:S02]  /*bb80*/  SYNCS.PHASECHK.TRANS64.TRYWAIT P0, [R3+URZ+0xb028], R4 ;  /* 0x00b02804030075a7 */ /* 0x0022a4000800017f */
[----:B--2---:R-:W-:Y:S05]  /*bb90*/  @!P0 NANOSLEEP.SYNCS 0x989680 ;  /* 0x009896800000895d */ /* 0x004fea0003900000 */
[----:B------:R-:W2:Y:S02]  /*bba0*/  @!P0 SYNCS.PHASECHK.TRANS64 P0, [R3+URZ+0xb028], R4 ;  /* 0x00b02804030085a7 */ /* 0x000ea4000800007f */
[----:B--2---:R-:W-:Y:S05]  /*bbb0*/  @!P0 BRA `(.L_x_72) ;  /* 0xfffffffc00f08947 */ /* 0x004fea000383ffff */
[----:B------:R-:W-:Y:S05]  /*bbc0*/  BRA `(.L_x_96) ;  /* 0xfffffff400147947 */ /* 0x000fea000383ffff */
.L_x_78:
[----:B-1----:R1:W2:Y:S02]  /*bbd0*/  SYNCS.PHASECHK.TRANS64.TRYWAIT P4, [R6+URZ+0xb028], R5 ;  /* 0x00b02805060075a7 */ /* 0x0022a4000808017f */
[----:B--2---:R-:W-:Y:S05]  /*bbe0*/  @!P4 NANOSLEEP.SYNCS 0x989680 ;  /* 0x009896800000c95d */ /* 0x004fea0003900000 */
[----:B------:R-:W2:Y:S02]  /*bbf0*/  @!P4 SYNCS.PHASECHK.TRANS64 P4, [R6+URZ+0xb028], R5 ;  /* 0x00b028050600c5a7 */ /* 0x000ea4000808007f */
[----:B--2---:R-:W-:Y:S05]  /*bc00*/  @!P4 BRA `(.L_x_78) ;  /* 0xfffffffc00f0c947 */ /* 0x004fea000383ffff */
[----:B------:R-:W-:Y:S05]  /*bc10*/  BRA `(.L_x_97) ;  /* 0xfffffff400cc7947 */ /* 0x000fea000383ffff */
.L_x_83:
[----:B-1----:R1:W2:Y:S02]  /*bc20*/  SYNCS.PHASECHK.TRANS64.TRYWAIT P4, [R6+URZ+0xb028], R7 ;  /* 0x00b02807060075a7 */ /* 0x0022a4000808017f */
[----:B--2---:R-:W-:Y:S05]  /*bc30*/  @!P4 NANOSLEEP.SYNCS 0x989680 ;  /* 0x009896800000c95d */ /* 0x004fea0003900000 */
[----:B------:R-:W2:Y:S02]  /*bc40*/  @!P4 SYNCS.PHASECHK.TRANS64 P4, [R6+URZ+0xb028], R7 ;  /* 0x00b028070600c5a7 */ /* 0x000ea4000808007f */
[----:B--2---:R-:W-:Y:S05]  /*bc50*/  @!P4 BRA `(.L_x_83) ;  /* 0xfffffffc00f0c947 */ /* 0x004fea000383ffff */
[----:B------:R-:W-:Y:S05]  /*bc60*/  BRA `(.L_x_98) ;  /* 0xfffffff800547947 */ /* 0x000fea000383ffff */
        .weak           $__internal_0_$__cuda_sm20_rcp_rn_f32_slowpath
        .type           $__internal_0_$__cuda_sm20_rcp_rn_f32_slowpath,@function
        .size           $__internal_0_$__cuda_sm20_rcp_rn_f32_slowpath,(.L_x_104 - $__internal_0_$__cuda_sm20_rcp_rn_f32_slowpath)
$__internal_0_$__cuda_sm20_rcp_rn_f32_slowpath:
[----:B------:R-:W-:Y:S01]  /*bc70*/  SHF.L.U32 R2, R3, 0x1, RZ ;  /* 0x0000000103027819 */ /* 0x000fe200000006ff */
[----:B------:R-:W-:Y:S03]  /*bc80*/  BSSY B2, `(.L_x_99) ;  /* 0x0000030000027945 */ /* 0x000fe60003800000 */
[----:B------:R-:W-:-:S04]  /*bc90*/  SHF.R.U32.HI R16, RZ, 0x18, R2 ;  /* 0x00000018ff107819 */ /* 0x000fc80000011602 */
[----:B------:R-:W-:-:S13]  /*bca0*/  ISETP.NE.U32.AND P0, PT, R16, RZ, PT ;  /* 0x000000ff1000720c */ /* 0x000fda0003f05070 */
[----:B------:R-:W-:Y:S05]  /*bcb0*/  @P0 BRA `(.L_x_100) ;  /* 0x0000000000280947 */ /* 0x000fea0003800000 */
[----:B------:R-:W-:-:S04]  /*bcc0*/  SHF.L.U32 R2, R3, 0x1, RZ ;  /* 0x0000000103027819 */ /* 0x000fc800000006ff */
[----:B------:R-:W-:-:S13]  /*bcd0*/  ISETP.NE.AND P0, PT, R2, RZ, PT ;  /* 0x000000ff0200720c */ /* 0x000fda0003f05270 */
[----:B------:R-:W-:Y:S01]  /*bce0*/  @P0 FFMA R10, R3, 1.84467440737095516160e+19, RZ ;  /* 0x5f800000030a0823 */ /* 0x000fe200000000ff */
[----:B------:R-:W-:Y:S08]  /*bcf0*/  @!P0 MUFU.RCP R6, R3 ;  /* 0x0000000300068308 */ /* 0x000ff00000001000 */
[----:B------:R-:W1:Y:S02]  /*bd00*/  @P0 MUFU.RCP R13, R10 ;  /* 0x0000000a000d0308 */ /* 0x000e640000001000 */
[----:B-1----:R-:W-:-:S04]  /*bd10*/  @P0 FFMA R2, R10, R13, -1 ;  /* 0xbf8000000a020423 */ /* 0x002fc8000000000d */
[----:B------:R-:W-:-:S04]  /*bd20*/  @P0 FADD.FTZ R2, -R2, -RZ ;  /* 0x800000ff02020221 */ /* 0x000fc80000010100 */
[----:B------:R-:W-:-:S04]  /*bd30*/  @P0 FFMA R2, R13, R2, R13 ;  /* 0x000000020d020223 */ /* 0x000fc8000000000d */
[----:B------:R-:W-:Y:S01]  /*bd40*/  @P0 FFMA R6, R2, 1.84467440737095516160e+19, RZ ;  /* 0x5f80000002060823 */ /* 0x000fe200000000ff */
[----:B------:R-:W-:Y:S06]  /*bd50*/  BRA `(.L_x_101) ;  /* 0x0000000000887947 */ /* 0x000fec0003800000 */
.L_x_100:
[----:B------:R-:W-:-:S04]  /*bd60*/  IADD3 R18, R16, -0xfd, RZ ;  /* 0xffffff0310127810 */ /* 0x000fc80007ffe0ff */
[----:B------:R-:W-:-:S13]  /*bd70*/  ISETP.GT.U32.AND P0, PT, R18, 0x1, PT ;  /* 0x000000011200780c */ /* 0x000fda0003f04070 */
[----:B------:R-:W-:Y:S05]  /*bd80*/  @P0 BRA `(.L_x_102) ;  /* 0x0000000000780947 */ /* 0x000fea0003800000 */
[----:B------:R-:W-:Y:S02]  /*bd90*/  LOP3.LUT R2, R3, 0x7fffff, RZ, 0xc0, !PT ;  /* 0x007fffff03027812 */ /* 0x000fe400078ec0ff */
[----:B------:R-:W-:Y:S02]  /*bda0*/  MOV R15, 0x3 ;  /* 0x00000003000f7802 */ /* 0x000fe40000000f00 */
[----:B------:R-:W-:Y:S02]  /*bdb0*/  LOP3.LUT R2, R2, 0x3f800000, RZ, 0xfc, !PT ;  /* 0x3f80000002027812 */ /* 0x000fe400078efcff */
[----:B------:R-:W-:Y:S02]  /*bdc0*/  SHF.L.U32 R15, R15, R18, RZ ;  /* 0x000000120f0f7219 */ /* 0x000fe400000006ff */
[----:B------:R-:W1:Y:S02]  /*bdd0*/  MUFU.RCP R13, R2 ;  /* 0x00000002000d7308 */ /* 0x000e640000001000 */
[----:B-1----:R-:W-:-:S04]  /*bde0*/  FFMA R6, R2, R13, -1 ;  /* 0xbf80000002067423 */ /* 0x002fc8000000000d */
[----:B------:R-:W-:-:S04]  /*bdf0*/  FADD.FTZ R6, -R6, -RZ ;  /* 0x800000ff06067221 */ /* 0x000fc80000010100 */
[CCC-:B------:R-:W-:Y:S01]  /*be00*/  FFMA.RM R10, R13.reuse, R6.reuse, R13.reuse ;  /* 0x000000060d0a7223 */ /* 0x1c0fe2000000400d */
[----:B------:R-:W-:-:S04]  /*be10*/  FFMA.RP R13, R13, R6, R13 ;  /* 0x000000060d0d7223 */ /* 0x000fc8000000800d */
[C---:B------:R-:W-:Y:S02]  /*be20*/  LOP3.LUT R6, R10.reuse, 0x7fffff, RZ, 0xc0, !PT ;  /* 0x007fffff0a067812 */ /* 0x040fe400078ec0ff */
[----:B------:R-:W-:Y:S02]  /*be30*/  FSETP.NEU.FTZ.AND P0, PT, R10, R13, PT ;  /* 0x0000000d0a00720b */ /* 0x000fe40003f1d000 */
[----:B------:R-:W-:Y:S02]  /*be40*/  LOP3.LUT R6, R6, 0x800000, RZ, 0xfc, !PT ;  /* 0x0080000006067812 */ /* 0x000fe400078efcff */
[----:B------:R-:W-:Y:S02]  /*be50*/  SEL R10, RZ, 0xffffffff, !P0 ;  /* 0xffffffffff0a7807 */ /* 0x000fe40004000000 */
[----:B------:R-:W-:Y:S02]  /*be60*/  LOP3.LUT R15, R15, R6, RZ, 0xc0, !PT ;  /* 0x000000060f0f7212 */ /* 0x000fe400078ec0ff */
[----:B------:R-:W-:-:S02]  /*be70*/  IADD3 R13, -R10, RZ, RZ ;  /* 0x000000ff0a0d7210 */ /* 0x000fc40007ffe1ff */
[-C--:B------:R-:W-:Y:S02]  /*be80*/  SHF.R.U32.HI R15, RZ, R18.reuse, R15 ;  /* 0x00000012ff0f7219 */ /* 0x080fe4000001160f */
[----:B------:R-:W-:Y:S02]  /*be90*/  LOP3.LUT P1, RZ, R13, R18, R6, 0xf8, !PT ;  /* 0x000000120dff7212 */ /* 0x000fe4000782f806 */
[C---:B------:R-:W-:Y:S02]  /*bea0*/  LOP3.LUT P0, RZ, R15.reuse, 0x1, RZ, 0xc0, !PT ;  /* 0x000000010fff7812 */ /* 0x040fe4000780c0ff */
[----:B------:R-:W-:Y:S02]  /*beb0*/  LOP3.LUT P2, RZ, R15, 0x2, RZ, 0xc0, !PT ;  /* 0x000000020fff7812 */ /* 0x000fe4000784c0ff */
[----:B------:R-:W-:Y:S02]  /*bec0*/  IADD3 R13, R16, -0xfc, RZ ;  /* 0xffffff04100d7810 */ /* 0x000fe40007ffe0ff */
[----:B------:R-:W-:-:S02]  /*bed0*/  PLOP3.LUT P0, PT, P0, P1, P2, 0xe0, 0x0 ;  /* 0x000000000000781c */ /* 0x000fc40000703c20 */
[----:B------:R-:W-:Y:S02]  /*bee0*/  LOP3.LUT P1, RZ, R3, 0x7fffff, RZ, 0xc0, !PT ;  /* 0x007fffff03ff7812 */ /* 0x000fe4000782c0ff */
[----:B------:R-:W-:Y:S02]  /*bef0*/  SEL R2, RZ, 0x1, !P0 ;  /* 0x00000001ff027807 */ /* 0x000fe40004000000 */
[----:B------:R-:W-:Y:S02]  /*bf00*/  SHF.R.U32.HI R6, RZ, R13, R6 ;  /* 0x0000000dff067219 */ /* 0x000fe40000011606 */
[----:B------:R-:W-:-:S04]  /*bf10*/  IADD3 R2, -R2, RZ, RZ ;  /* 0x000000ff02027210 */ /* 0x000fc80007ffe1ff */
[----:B------:R-:W-:-:S13]  /*bf20*/  ISETP.GE.AND P0, PT, R2, RZ, PT ;  /* 0x000000ff0200720c */ /* 0x000fda0003f06270 */
[----:B------:R-:W-:-:S04]  /*bf30*/  @!P0 IADD3 R6, R6, 0x1, RZ ;  /* 0x0000000106068810 */ /* 0x000fc80007ffe0ff */
[----:B------:R-:W-:-:S04]  /*bf40*/  @!P1 SHF.L.U32 R6, R6, 0x1, RZ ;  /* 0x0000000106069819 */ /* 0x000fc800000006ff */
[----:B------:R-:W-:Y:S01]  /*bf50*/  LOP3.LUT R6, R6, 0x80000000, R3, 0xf8, !PT ;  /* 0x8000000006067812 */ /* 0x000fe200078ef803 */
[----:B------:R-:W-:Y:S06]  /*bf60*/  BRA `(.L_x_101) ;  /* 0x0000000000047947 */ /* 0x000fec0003800000 */
.L_x_102:
[----:B------:R1:W2:Y:S02]  /*bf70*/  MUFU.RCP R6, R3 ;  /* 0x0000000300067308 */ /* 0x0002a40000001000 */
.L_x_101:
[----:B------:R-:W-:Y:S05]  /*bf80*/  BSYNC B2 ;  /* 0x0000000000027941 */ /* 0x000fea0003800000 */
.L_x_99:
[----:B------:R-:W-:Y:S02]  /*bf90*/  MOV R2, R12 ;  /* 0x0000000c00027202 */ /* 0x000fe40000000f00 */
[----:B-1----:R-:W-:-:S04]  /*bfa0*/  MOV R3, 0x0 ;  /* 0x0000000000037802 */ /* 0x002fc80000000f00 */
[----:B--2---:R-:W-:Y:S05]  /*bfb0*/  RET.REL.NODEC R2 `(_ZN7cutlass13device_kernelINS_4fmha6kernel28FmhaKernelTmaWarpSpecializedINS1_10collective30FmhaMainloopTmaWarpSpecializedINS_10bfloat16_tEffN4cute5tupleIJNS7_1CILi128EEENS9_ILi256EEENS9_ILi16EEEEEENS8_IJiNS9_ILi1EEENS8_IJiiEEEEEESG_SG_NS4_13DefaultFusionEJEEENS4_15FmhaFwdEpilogueIS6_fNS8_IJNS9_ILi64EEESC_SB_EEEEENS2_23IndividualTileSchedulerEJEEEEEvNT_6ParamsE) ;  /* 0xffffff4002107950 */ /* 0x004fea0003c3ffff */
.L_x_103:
[----:B------:R-:W-:-:S00]  /*bfc0*/  BRA `(.L_x_103) ;  /* 0xfffffffc00fc7947 */ /* 0x000fc0000383ffff */
[----:B------:R-:W-:-:S00]  /*bfd0*/  NOP ;  /* 0x0000000000007918 */ /* 0x000fc00000000000 */
        /* <DEDUP_REMOVED lines=10> */
.L_x_104:


//--------------------- .nv.global.init           --------------------------
	.section	.nv.global.init,"aw",@progbits
.nv.global.init:
	.type		$str$24,@object
	.size		$str$24,($str$25 - $str$24)
$str$24:
        /*0000*/ 	.byte	0x28, 0x61, 0x64, 0x64, 0x72, 0x65, 0x73, 0x73, 0x20, 0x26, 0x20, 0x6d, 0x61, 0x73, 0x6b, 0x29
        /*0010*/ 	.byte	0x20, 0x3d, 0x3d, 0x20, 0x30, 0x00
	.type		$str$25,@object
	.size		$str$25,(__unnamed_1 - $str$25)
$str$25:
        /*0016*/ 	.byte	0x2f, 0x74, 0x6d, 0x70, 0x2f, 0x63, 0x75, 0x74, 0x6c, 0x61, 0x73, 0x73, 0x5f, 0x73, 0x77, 0x65
        /*0026*/ 	.byte	0x65, 0x70, 0x5f, 0x73, 0x72, 0x63, 0x2f, 0x69, 0x6e, 0x63, 0x6c, 0x75, 0x64, 0x65, 0x2f, 0x63
        /*0036*/ 	.byte	0x75, 0x74, 0x65, 0x2f, 0x70, 0x6f, 0x69, 0x6e, 0x74, 0x65, 0x72, 0x5f, 0x66, 0x6c, 0x61, 0x67
        /*0046*/ 	.byte	0x67, 0x65, 0x64, 0x2e, 0x68, 0x70, 0x70, 0x00
	.type		__unnamed_1,@object
	.size		__unnamed_1,(.L_0 - __unnamed_1)
__unnamed_1:
        /*004e*/ 	.byte	0x61, 0x75, 0x74, 0x6f, 0x20, 0x63, 0x75, 0x74, 0x65, 0x3a, 0x3a, 0x61, 0x73, 0x5f, 0x70, 0x6f
        /* <DEDUP_REMOVED lines=27> */
        /*020e*/ 	.byte	0x30, 0x3e, 0x3e, 0x3e, 0x3e, 0x3e, 0x5d, 0x00
.L_0:


//--------------------- .nv.shared._ZN7cutlass13device_kernelINS_4fmha6kernel28FmhaKernelTmaWarpSpecializedINS1_10collective30FmhaMainloopTmaWarpSpecializedINS_10bfloat16_tEffN4cute5tupleIJNS7_1CILi128EEENS9_ILi256EEENS9_ILi16EEEEEENS8_IJiNS9_ILi1EEENS8_IJiiEEEEEESG_SG_NS4_13DefaultFusionEJEEENS4_15FmhaFwdEpilogueIS6_fNS8_IJNS9_ILi64EEESC_SB_EEEEENS2_23IndividualTileSchedulerEJEEEEEvNT_6ParamsE --------------------------
	.section	.nv.shared._ZN7cutlass13device_kernelINS_4fmha6kernel28FmhaKernelTmaWarpSpecializedINS1_10collective30FmhaMainloopTmaWarpSpecializedINS_10bfloat16_tEffN4cute5tupleIJNS7_1CILi128EEENS9_ILi256EEENS9_ILi16EEEEEENS8_IJiNS9_ILi1EEENS8_IJiiEEEEEESG_SG_NS4_13DefaultFusionEJEEENS4_15FmhaFwdEpilogueIS6_fNS8_IJNS9_ILi64EEESC_SB_EEEEENS2_23IndividualTileSchedulerEJEEEEEvNT_6ParamsE,"aw",@nobits
	.sectionflags	@""
	.align	16
	.zero		1024


//--------------------- .nv.shared.reserved.0     --------------------------
	.section	.nv.shared.reserved.0,"aw",@nobits
	.weak		__nv_reservedSMEM_offset_0_alias
	.size		__nv_reservedSMEM_offset_0_alias, 0, 0
	.other		__nv_reservedSMEM_offset_0_alias,@"STO_CUDA_RESERVED_SHARED STV_DEFAULT"
__nv_reservedSMEM_offset_0_alias:
	.zero		0


//--------------------- .nv.global                --------------------------
	.section	.nv.global,"aw",@nobits
.nv.global:
	.type		_ZN39_INTERNAL_532a07ee_4_k_cu_1f49697e_27554cute1_E,@object
	.size		_ZN39_INTERNAL_532a07ee_4_k_cu_1f49697e_27554cute1_E,(_ZN39_INTERNAL_532a07ee_4_k_cu_1f49697e_27554cuda3std3__45__cpo6cbeginE - _ZN39_INTERNAL_532a07ee_4_k_cu_1f49697e_27554cute1_E)
_ZN39_INTERNAL_532a07ee_4_k_cu_1f49697e_27554cute1_E:
	.zero		1
	.type		_ZN39_INTERNAL_532a07ee_4_k_cu_1f49697e_27554cuda3std3__45__cpo6cbeginE,@object
	.size		_ZN39_INTERNAL_532a07ee_4_k_cu_1f49697e_27554cuda3std3__45__cpo6cbeginE,(_ZN39_INTERNAL_532a07ee_4_k_cu_1f49697e_27554cuda3std3__48in_placeE - _ZN39_INTERNAL_532a07ee_4_k_cu_1f49697e_27554cuda3std3__45__cpo6cbeginE)
_ZN39_INTERNAL_532a07ee_4_k_cu_1f49697e_27554cuda3std3__45__cpo6cbeginE:
	.zero		1
	.type		_ZN39_INTERNAL_532a07ee_4_k_cu_1f49697e_27554cuda3std3__48in_placeE,@object
	.size		_ZN39_INTERNAL_532a07ee_4_k_cu_1f49697e_27554cuda3std3__48in_placeE,(_ZN39_INTERNAL_532a07ee_4_k_cu_1f49697e_27554cuda3std6ranges3__45__cpo9iter_moveE - _ZN39_INTERNAL_532a07ee_4_k_cu_1f49697e_27554cuda3std3__48in_placeE)
_ZN39_INTERNAL_532a07ee_4_k_cu_1f49697e_27554cuda3std3__48in_placeE:
	.zero		1
	.type		_ZN39_INTERNAL_532a07ee_4_k_cu_1f49697e_27554cuda3std6ranges3__45__cpo9iter_moveE,@object
	.size		_ZN39_INTERNAL_532a07ee_4_k_cu_1f49697e_27554cuda3std6ranges3__45__cpo9iter_moveE,(_ZN39_INTERNAL_532a07ee_4_k_cu_1f49697e_27554cuda3std3__45__cpo5beginE - _ZN39_INTERNAL_532a07ee_4_k_cu_1f49697e_27554cuda3std6ranges3__45__cpo9iter_moveE)
_ZN39_INTERNAL_532a07ee_4_k_cu_1f49697e_27554cuda3std6ranges3__45__cpo9iter_moveE:
	.zero		1
	.type		_ZN39_INTERNAL_532a07ee_4_k_cu_1f49697e_27554cuda3std3__45__cpo5beginE,@object
	.size		_ZN39_INTERNAL_532a07ee_4_k_cu_1f49697e_27554cuda3std3__45__cpo5beginE,(_ZN39_INTERNAL_532a07ee_4_k_cu_1f49697e_27554cuda3std3__441_GLOBAL__N__532a07ee_4_k_cu_1f49697e_27556ignoreE - _ZN39_INTERNAL_532a07ee_4_k_cu_1f49697e_27554cuda3std3__45__cpo5beginE)
_ZN39_INTERNAL_532a07ee_4_k_cu_1f49697e_27554cuda3std3__45__cpo5beginE:
	.zero		1
	.type		_ZN39_INTERNAL_532a07ee_4_k_cu_1f49697e_27554cuda3std3__441_GLOBAL__N__532a07ee_4_k_cu_1f49697e_27556ignoreE,@object
	.size		_ZN39_INTERNAL_532a07ee_4_k_cu_1f49697e_27554cuda3std3__441_GLOBAL__N__532a07ee_4_k_cu_1f49697e_27556ignoreE,(_ZN39_INTERNAL_532a07ee_4_k_cu_1f49697e_27554cute7productE - _ZN39_INTERNAL_532a07ee_4_k_cu_1f49697e_27554cuda3std3__441_GLOBAL__N__532a07ee_4_k_cu_1f49697e_27556ignoreE)
_ZN39_INTERNAL_532a07ee_4_k_cu_1f49697e_27554cuda3std3__441_GLOBAL__N__532a07ee_4_k_cu_1f49697e_27556ignoreE:
	.zero		1
	.type		_ZN39_INTERNAL_532a07ee_4_k_cu_1f49697e_27554cute7productE,@object
	.size		_ZN39_INTERNAL_532a07ee_4_k_cu_1f49697e_27554cute7productE,(_ZN39_INTERNAL_532a07ee_4_k_cu_1f49697e_27554cuda3std3__45__cpo3endE - _ZN39_INTERNAL_532a07ee_4_k_cu_1f49697e_27554cute7productE)
_ZN39_INTERNAL_532a07ee_4_k_cu_1f49697e_27554cute7productE:
	.zero		1
	.type		_ZN39_INTERNAL_532a07ee_4_k_cu_1f49697e_27554cuda3std3__45__cpo3endE,@object
	.size		_ZN39_INTERNAL_532a07ee_4_k_cu_1f49697e_27554cuda3std3__45__cpo3endE,(_ZN39_INTERNAL_532a07ee_4_k_cu_1f49697e_27554cuda3std3__419piecewise_constructE - _ZN39_INTERNAL_532a07ee_4_k_cu_1f49697e_27554cuda3std3__45__cpo3endE)
_ZN39_INTERNAL_532a07ee_4_k_cu_1f49697e_27554cuda3std3__45__cpo3endE:
	.zero		1
	.type		_ZN39_INTERNAL_532a07ee_4_k_cu_1f49697e_27554cuda3std3__419piecewise_constructE,@object
	.size		_ZN39_INTERNAL_532a07ee_4_k_cu_1f49697e_27554cuda3std3__419piecewise_constructE,(_ZN39_INTERNAL_532a07ee_4_k_cu_1f49697e_27554cuda3std3__45__cpo4cendE - _ZN39_INTERNAL_532a07ee_4_k_cu_1f49697e_27554cuda3std3__419piecewise_constructE)
_ZN39_INTERNAL_532a07ee_4_k_cu_1f49697e_27554cuda3std3__419piecewise_constructE:
	.zero		1
	.type		_ZN39_INTERNAL_532a07ee_4_k_cu_1f49697e_27554cuda3std3__45__cpo4cendE,@object
	.size		_ZN39_INTERNAL_532a07ee_4_k_cu_1f49697e_27554cuda3std3__45__cpo4cendE,(_ZN39_INTERNAL_532a07ee_4_k_cu_1f49697e_27554cuda3std6ranges3__45__cpo4swapE - _ZN39_INTERNAL_532a07ee_4_k_cu_1f49697e_27554cuda3std3__45__cpo4cendE)
_ZN39_INTERNAL_532a07ee_4_k_cu_1f49697e_27554cuda3std3__45__cpo4cendE:
	.zero		1
	.type		_ZN39_INTERNAL_532a07ee_4_k_cu_1f49697e_27554cuda3std6ranges3__45__cpo4swapE,@object
	.size		_ZN39_INTERNAL_532a07ee_4_k_cu_1f49697e_27554cuda3std6ranges3__45__cpo4swapE,(.L_8 - _ZN39_INTERNAL_532a07ee_4_k_cu_1f49697e_27554cuda3std6ranges3__45__cpo4swapE)
_ZN39_INTERNAL_532a07ee_4_k_cu_1f49697e_27554cuda3std6ranges3__45__cpo4swapE:
	.zero		1
.L_8:


//--------------------- .nv.constant0._ZN7cutlass13device_kernelINS_4fmha6kernel28FmhaKernelTmaWarpSpecializedINS1_10collective30FmhaMainloopTmaWarpSpecializedINS_10bfloat16_tEffN4cute5tupleIJNS7_1CILi128EEENS9_ILi256EEENS9_ILi16EEEEEENS8_IJiNS9_ILi1EEENS8_IJiiEEEEEESG_SG_NS4_13DefaultFusionEJEEENS4_15FmhaFwdEpilogueIS6_fNS8_IJNS9_ILi64EEESC_SB_EEEEENS2_23IndividualTileSchedulerEJEEEEEvNT_6ParamsE --------------------------
	.section	.nv.constant0._ZN7cutlass13device_kernelINS_4fmha6kernel28FmhaKernelTmaWarpSpecializedINS1_10collective30FmhaMainloopTmaWarpSpecializedINS_10bfloat16_tEffN4cute5tupleIJNS7_1CILi128EEENS9_ILi256EEENS9_ILi16EEEEEENS8_IJiNS9_ILi1EEENS8_IJiiEEEEEESG_SG_NS4_13DefaultFusionEJEEENS4_15FmhaFwdEpilogueIS6_fNS8_IJNS9_ILi64EEESC_SB_EEEEENS2_23IndividualTileSchedulerEJEEEEEvNT_6ParamsE,"a",@progbits
	.sectionflags	@""
	.align	4
.nv.constant0._ZN7cutlass13device_kernelINS_4fmha6kernel28FmhaKernelTmaWarpSpecializedINS1_10collective30FmhaMainloopTmaWarpSpecializedINS_10bfloat16_tEffN4cute5tupleIJNS7_1CILi128EEENS9_ILi256EEENS9_ILi16EEEEEENS8_IJiNS9_ILi1EEENS8_IJiiEEEEEESG_SG_NS4_13DefaultFusionEJEEENS4_15FmhaFwdEpilogueIS6_fNS8_IJNS9_ILi64EEESC_SB_EEEEENS2_23IndividualTileSchedulerEJEEEEEvNT_6ParamsE:
	.zero		2688


//--------------------- SYMBOLS --------------------------

	.type		.nv.reservedSmem.offset0,@object
	.size		.nv.reservedSmem.offset0,0x4
	.type		__assertfail,@function
